	.target	sm_100a

	.elftype	@"ET_EXEC"


//--------------------- .note.nv.tkinfo           --------------------------
	.section	.note.nv.tkinfo,"",@"SHT_NOTE"
	.sectionflags	@"SHF_NOTE_NV_TKINFO"
	.tkinfo
        /*0018*/ 	.word	0x00000002
        /*0030*/ 	.string	""
        /*0030*/ 	.string	"ptxas"
        /*0030*/ 	.string	"Cuda compilation tools, release 13.0, V13.0.88"
        /*0030*/ 	.string	"Build cuda_13.0.r13.0/compiler.36424714_0"
        /*0030*/ 	.string	"-arch sm_100a -m 64 "



//--------------------- .note.nv.cuinfo           --------------------------
	.section	.note.nv.cuinfo,"",@"SHT_NOTE"
	.sectionflags	@"SHF_NOTE_NV_CUINFO"
        /*0018*/ 	.short	0x0002
        /*001a*/ 	.short	0x0064
        /*001c*/ 	.short	0x0082
	.zero		2


//--------------------- .nv.info                  --------------------------
	.section	.nv.info,"",@"SHT_CUDA_INFO"
	.align	4


	//----- nvinfo : EIATTR_REGCOUNT
	.align		4
        /*0000*/ 	.byte	0x04, 0x2f
        /*0002*/ 	.short	(.L_19 - .L_18)
	.align		4
.L_18:
        /*0004*/ 	.word	index@(_ZN7cutlass13device_kernelINS_4gemm6kernel13GemmUniversalIN4cute5tupleIJiiiiEEENS1_10collective13CollectiveMmaINS1_35MainloopSm100TmaUmmaWarpSpecializedILi3ELi2ELi4ENS5_IJNS4_1CILi2EEESB_NSA_ILi1EEEEEEEENS5_IJNSA_ILi128EEESF_NSA_ILi64EEEEEENS_6half_tENS5_IJSC_llEEESI_NS5_IJlSC_lEEENS4_8TiledMMAINS4_8MMA_AtomIJNS4_26SM100_MMA_F16BF16_2x1SM_SSISI_SI_fLi128ELi128ELNS4_4UMMA5MajorE1ELSP_0ELNSO_7ScaleInE0ELSQ_0EEEEEENS4_6LayoutINS5_IJSC_SC_SC_EEENS5_IJNSA_ILi0EEESV_SV_EEEEENS5_IJNS4_10UnderscoreESY_SY_EEEEENS4_28SM100_TMA_2SM_LOAD_MULTICASTENS4_14ComposedLayoutINS4_7SwizzleILi3ELi4ELi3EEENS4_18smem_ptr_flag_bitsILi16EEENST_INS5_IJSG_NSA_ILi8EEEEEENS5_IJSC_SG_EEEEEEEvNS4_8identityENS4_18SM100_TMA_2SM_LOADENS12_IS14_S16_NST_INS5_IJS17_SG_EEENS5_IJSG_SC_EEEEEEEvS1C_EENS_8epilogue10collective18CollectiveEpilogueINS1J_23Sm100TmaWarpSpecializedILi4ELi2ELi16ELb1ELb0EEEJNS5_IJSG_SF_SG_EEENS5_IJNST_ISG_SC_EENST_INS5_IJNSA_ILi16EEESB_EEES19_EEEEESI_SK_SI_SK_NS1J_6fusion15FusionCallbacksIS1N_NS1U_17LinearCombinationISI_fSI_fLNS_15FloatRoundStyleE2EEES1O_S1T_JEEENS4_5SM1004TMEM4LOAD26SM100_TMEM_LOAD_32dp32b16xENS4_13SM90_TMA_LOADENS12_INS13_ILi1ELi4ELi3EEES16_NST_INS5_IJS17_S1Q_EEENS5_IJS1Q_SC_EEEEEEENS4_39AutoVectorizingCopyWithAssumedAlignmentILi128EEENS4_14SM90_TMA_STOREES29_S2B_S2B_EEEvvEEEEvNT_6ParamsE)
        /*0008*/ 	.word	0x0000005b


	//----- nvinfo : EIATTR_FRAME_SIZE
	.align		4
.L_19:
        /*000c*/ 	.byte	0x04, 0x11
        /*000e*/ 	.short	(.L_21 - .L_20)
	.align		4
.L_20:
        /*0010*/ 	.word	index@($__internal_2_$__cuda_sm10x_tcgen05_guardrail_trap_unallocated_columns_being_dealloced)
        /*0014*/ 	.word	0x00000000


	//----- nvinfo : EIATTR_FRAME_SIZE
	.align		4
.L_21:
        /*0018*/ 	.byte	0x04, 0x11
        /*001a*/ 	.short	(.L_23 - .L_22)
	.align		4
.L_22:
        /*001c*/ 	.word	index@($__internal_1_$__cuda_sm10x_tcgen05_guardrail_trap_phase_invalid_during_alloc)
        /*0020*/ 	.word	0x00000000


	//----- nvinfo : EIATTR_FRAME_SIZE
	.align		4
.L_23:
        /*0024*/ 	.byte	0x04, 0x11
        /*0026*/ 	.short	(.L_25 - .L_24)
	.align		4
.L_24:
        /*0028*/ 	.word	index@($__internal_0_$__cuda_sm10x_tcgen05_guardrail_trap_col_being_dealloced_not_returned_by_alloc)
        /*002c*/ 	.word	0x00000000


	//----- nvinfo : EIATTR_FRAME_SIZE
	.align		4
.L_25:
        /*0030*/ 	.byte	0x04, 0x11
        /*0032*/ 	.short	(.L_27 - .L_26)
	.align		4
.L_26:
        /*0034*/ 	.word	index@(_ZN7cutlass13device_kernelINS_4gemm6kernel13GemmUniversalIN4cute5tupleIJiiiiEEENS1_10collective13CollectiveMmaINS1_35MainloopSm100TmaUmmaWarpSpecializedILi3ELi2ELi4ENS5_IJNS4_1CILi2EEESB_NSA_ILi1EEEEEEEENS5_IJNSA_ILi128EEESF_NSA_ILi64EEEEEENS_6half_tENS5_IJSC_llEEESI_NS5_IJlSC_lEEENS4_8TiledMMAINS4_8MMA_AtomIJNS4_26SM100_MMA_F16BF16_2x1SM_SSISI_SI_fLi128ELi128ELNS4_4UMMA5MajorE1ELSP_0ELNSO_7ScaleInE0ELSQ_0EEEEEENS4_6LayoutINS5_IJSC_SC_SC_EEENS5_IJNSA_ILi0EEESV_SV_EEEEENS5_IJNS4_10UnderscoreESY_SY_EEEEENS4_28SM100_TMA_2SM_LOAD_MULTICASTENS4_14ComposedLayoutINS4_7SwizzleILi3ELi4ELi3EEENS4_18smem_ptr_flag_bitsILi16EEENST_INS5_IJSG_NSA_ILi8EEEEEENS5_IJSC_SG_EEEEEEEvNS4_8identityENS4_18SM100_TMA_2SM_LOADENS12_IS14_S16_NST_INS5_IJS17_SG_EEENS5_IJSG_SC_EEEEEEEvS1C_EENS_8epilogue10collective18CollectiveEpilogueINS1J_23Sm100TmaWarpSpecializedILi4ELi2ELi16ELb1ELb0EEEJNS5_IJSG_SF_SG_EEENS5_IJNST_ISG_SC_EENST_INS5_IJNSA_ILi16EEESB_EEES19_EEEEESI_SK_SI_SK_NS1J_6fusion15FusionCallbacksIS1N_NS1U_17LinearCombinationISI_fSI_fLNS_15FloatRoundStyleE2EEES1O_S1T_JEEENS4_5SM1004TMEM4LOAD26SM100_TMEM_LOAD_32dp32b16xENS4_13SM90_TMA_LOADENS12_INS13_ILi1ELi4ELi3EEES16_NST_INS5_IJS17_S1Q_EEENS5_IJS1Q_SC_EEEEEEENS4_39AutoVectorizingCopyWithAssumedAlignmentILi128EEENS4_14SM90_TMA_STOREES29_S2B_S2B_EEEvvEEEEvNT_6ParamsE)
        /*0038*/ 	.word	0x00000000


	//----- nvinfo : EIATTR_MIN_STACK_SIZE
	.align		4
.L_27:
        /*003c*/ 	.byte	0x04, 0x12
        /*003e*/ 	.short	(.L_29 - .L_28)
	.align		4
.L_28:
        /*0040*/ 	.word	index@(_ZN7cutlass13device_kernelINS_4gemm6kernel13GemmUniversalIN4cute5tupleIJiiiiEEENS1_10collective13CollectiveMmaINS1_35MainloopSm100TmaUmmaWarpSpecializedILi3ELi2ELi4ENS5_IJNS4_1CILi2EEESB_NSA_ILi1EEEEEEEENS5_IJNSA_ILi128EEESF_NSA_ILi64EEEEEENS_6half_tENS5_IJSC_llEEESI_NS5_IJlSC_lEEENS4_8TiledMMAINS4_8MMA_AtomIJNS4_26SM100_MMA_F16BF16_2x1SM_SSISI_SI_fLi128ELi128ELNS4_4UMMA5MajorE1ELSP_0ELNSO_7ScaleInE0ELSQ_0EEEEEENS4_6LayoutINS5_IJSC_SC_SC_EEENS5_IJNSA_ILi0EEESV_SV_EEEEENS5_IJNS4_10UnderscoreESY_SY_EEEEENS4_28SM100_TMA_2SM_LOAD_MULTICASTENS4_14ComposedLayoutINS4_7SwizzleILi3ELi4ELi3EEENS4_18smem_ptr_flag_bitsILi16EEENST_INS5_IJSG_NSA_ILi8EEEEEENS5_IJSC_SG_EEEEEEEvNS4_8identityENS4_18SM100_TMA_2SM_LOADENS12_IS14_S16_NST_INS5_IJS17_SG_EEENS5_IJSG_SC_EEEEEEEvS1C_EENS_8epilogue10collective18CollectiveEpilogueINS1J_23Sm100TmaWarpSpecializedILi4ELi2ELi16ELb1ELb0EEEJNS5_IJSG_SF_SG_EEENS5_IJNST_ISG_SC_EENST_INS5_IJNSA_ILi16EEESB_EEES19_EEEEESI_SK_SI_SK_NS1J_6fusion15FusionCallbacksIS1N_NS1U_17LinearCombinationISI_fSI_fLNS_15FloatRoundStyleE2EEES1O_S1T_JEEENS4_5SM1004TMEM4LOAD26SM100_TMEM_LOAD_32dp32b16xENS4_13SM90_TMA_LOADENS12_INS13_ILi1ELi4ELi3EEES16_NST_INS5_IJS17_S1Q_EEENS5_IJS1Q_SC_EEEEEEENS4_39AutoVectorizingCopyWithAssumedAlignmentILi128EEENS4_14SM90_TMA_STOREES29_S2B_S2B_EEEvvEEEEvNT_6ParamsE)
        /*0044*/ 	.word	0x00000000
.L_29:


//--------------------- .nv.compat                --------------------------
	.section	.nv.compat,"",@"SHT_CUDA_COMPAT_INFO"
	.align	4
        /*0000*/ 	.byte	0x02, 0x09, 0x01, 0x00, 0x02, 0x02, 0x02, 0x00, 0x02, 0x05, 0x05, 0x00, 0x03, 0x07, 0x01, 0x01
        /*0010*/ 	.byte	0x02, 0x03, 0x01, 0x00, 0x02, 0x06, 0x01, 0x00, 0x04, 0x0b, 0x08, 0x00, 0x09, 0x00, 0x00, 0x00
        /*0020*/ 	.byte	0x00, 0x00, 0x00, 0x00


//--------------------- .nv.info._ZN7cutlass13device_kernelINS_4gemm6kernel13GemmUniversalIN4cute5tupleIJiiiiEEENS1_10collective13CollectiveMmaINS1_35MainloopSm100TmaUmmaWarpSpecializedILi3ELi2ELi4ENS5_IJNS4_1CILi2EEESB_NSA_ILi1EEEEEEEENS5_IJNSA_ILi128EEESF_NSA_ILi64EEEEEENS_6half_tENS5_IJSC_llEEESI_NS5_IJlSC_lEEENS4_8TiledMMAINS4_8MMA_AtomIJNS4_26SM100_MMA_F16BF16_2x1SM_SSISI_SI_fLi128ELi128ELNS4_4UMMA5MajorE1ELSP_0ELNSO_7ScaleInE0ELSQ_0EEEEEENS4_6LayoutINS5_IJSC_SC_SC_EEENS5_IJNSA_ILi0EEESV_SV_EEEEENS5_IJNS4_10UnderscoreESY_SY_EEEEENS4_28SM100_TMA_2SM_LOAD_MULTICASTENS4_14ComposedLayoutINS4_7SwizzleILi3ELi4ELi3EEENS4_18smem_ptr_flag_bitsILi16EEENST_INS5_IJSG_NSA_ILi8EEEEEENS5_IJSC_SG_EEEEEEEvNS4_8identityENS4_18SM100_TMA_2SM_LOADENS12_IS14_S16_NST_INS5_IJS17_SG_EEENS5_IJSG_SC_EEEEEEEvS1C_EENS_8epilogue10collective18CollectiveEpilogueINS1J_23Sm100TmaWarpSpecializedILi4ELi2ELi16ELb1ELb0EEEJNS5_IJSG_SF_SG_EEENS5_IJNST_ISG_SC_EENST_INS5_IJNSA_ILi16EEESB_EEES19_EEEEESI_SK_SI_SK_NS1J_6fusion15FusionCallbacksIS1N_NS1U_17LinearCombinationISI_fSI_fLNS_15FloatRoundStyleE2EEES1O_S1T_JEEENS4_5SM1004TMEM4LOAD26SM100_TMEM_LOAD_32dp32b16xENS4_13SM90_TMA_LOADENS12_INS13_ILi1ELi4ELi3EEES16_NST_INS5_IJS17_S1Q_EEENS5_IJS1Q_SC_EEEEEEENS4_39AutoVectorizingCopyWithAssumedAlignmentILi128EEENS4_14SM90_TMA_STOREES29_S2B_S2B_EEEvvEEEEvNT_6ParamsE --------------------------
	.section	.nv.info._ZN7cutlass13device_kernelINS_4gemm6kernel13GemmUniversalIN4cute5tupleIJiiiiEEENS1_10collective13CollectiveMmaINS1_35MainloopSm100TmaUmmaWarpSpecializedILi3ELi2ELi4ENS5_IJNS4_1CILi2EEESB_NSA_ILi1EEEEEEEENS5_IJNSA_ILi128EEESF_NSA_ILi64EEEEEENS_6half_tENS5_IJSC_llEEESI_NS5_IJlSC_lEEENS4_8TiledMMAINS4_8MMA_AtomIJNS4_26SM100_MMA_F16BF16_2x1SM_SSISI_SI_fLi128ELi128ELNS4_4UMMA5MajorE1ELSP_0ELNSO_7ScaleInE0ELSQ_0EEEEEENS4_6LayoutINS5_IJSC_SC_SC_EEENS5_IJNSA_ILi0EEESV_SV_EEEEENS5_IJNS4_10UnderscoreESY_SY_EEEEENS4_28SM100_TMA_2SM_LOAD_MULTICASTENS4_14ComposedLayoutINS4_7SwizzleILi3ELi4ELi3EEENS4_18smem_ptr_flag_bitsILi16EEENST_INS5_IJSG_NSA_ILi8EEEEEENS5_IJSC_SG_EEEEEEEvNS4_8identityENS4_18SM100_TMA_2SM_LOADENS12_IS14_S16_NST_INS5_IJS17_SG_EEENS5_IJSG_SC_EEEEEEEvS1C_EENS_8epilogue10collective18CollectiveEpilogueINS1J_23Sm100TmaWarpSpecializedILi4ELi2ELi16ELb1ELb0EEEJNS5_IJSG_SF_SG_EEENS5_IJNST_ISG_SC_EENST_INS5_IJNSA_ILi16EEESB_EEES19_EEEEESI_SK_SI_SK_NS1J_6fusion15FusionCallbacksIS1N_NS1U_17LinearCombinationISI_fSI_fLNS_15FloatRoundStyleE2EEES1O_S1T_JEEENS4_5SM1004TMEM4LOAD26SM100_TMEM_LOAD_32dp32b16xENS4_13SM90_TMA_LOADENS12_INS13_ILi1ELi4ELi3EEES16_NST_INS5_IJS17_S1Q_EEENS5_IJS1Q_SC_EEEEEEENS4_39AutoVectorizingCopyWithAssumedAlignmentILi128EEENS4_14SM90_TMA_STOREES29_S2B_S2B_EEEvvEEEEvNT_6ParamsE,"",@"SHT_CUDA_INFO"
	.sectionflags	@""
	.align	4


	//----- nvinfo : EIATTR_CUDA_API_VERSION
	.align		4
        /*0000*/ 	.byte	0x04, 0x37
        /*0002*/ 	.short	(.L_31 - .L_30)
.L_30:
        /*0004*/ 	.word	0x00000082


	//----- nvinfo : EIATTR_KPARAM_INFO
	.align		4
.L_31:
        /*0008*/ 	.byte	0x04, 0x17
        /*000a*/ 	.short	(.L_33 - .L_32)
.L_32:
        /*000c*/ 	.word	0x00000000
        /*0010*/ 	.short	0x0000
        /*0012*/ 	.short	0x0000
        /*0014*/ 	.byte	0x00, 0xf0, 0x01, 0x20


	//----- nvinfo : EIATTR_AT_ENTRY_FRAGMENTS
	.align		4
.L_33:
        /*0018*/ 	.byte	0x04, 0x4f
        /*001a*/ 	.short	(.L_35 - .L_34)


	//   ....[0]....
.L_34:
        /*001c*/ 	.word	0x00000007


	//----- nvinfo : EIATTR_RESERVED_SMEM_USED
	.align		4
.L_35:
        /*0020*/ 	.byte	0x01, 0x41
	.zero		2


	//----- nvinfo : EIATTR_SPARSE_MMA_MASK
	.align		4
        /*0024*/ 	.byte	0x03, 0x50
        /*0026*/ 	.short	0x0000


	//----- nvinfo : EIATTR_TCGEN05_2CTA_USED
	.align		4
        /*0028*/ 	.byte	0x01, 0x52
	.zero		2


	//----- nvinfo : EIATTR_MAXREG_COUNT
	.align		4
        /*002c*/ 	.byte	0x03, 0x1b
        /*002e*/ 	.short	0x00ff


	//----- nvinfo : EIATTR_NUM_BARRIERS
	.align		4
        /*0030*/ 	.byte	0x02, 0x4c
        /*0032*/ 	.byte	0x07
	.zero		1


	//----- nvinfo : EIATTR_EXTERNS
	.align		4
        /*0034*/ 	.byte	0x04, 0x0f
        /*0036*/ 	.short	(.L_37 - .L_36)


	//   ....[0]....
	.align		4
.L_36:
        /*0038*/ 	.word	index@(__assertfail)


	//----- nvinfo : EIATTR_MERCURY_ISA_VERSION
	.align		4
.L_37:
        /*003c*/ 	.byte	0x03, 0x5f
        /*003e*/ 	.short	0x0101


	//----- nvinfo : EIATTR_INT_WARP_WIDE_INSTR_OFFSETS
	.align		4
        /*0040*/ 	.byte	0x04, 0x31
        /*0042*/ 	.short	(.L_39 - .L_38)


	//   ....[0]....
.L_38:
        /*0044*/ 	.word	0x00000d30


	//   ....[1]....
        /*0048*/ 	.word	0x00000dd0


	//   ....[2]....
        /*004c*/ 	.word	0x00002220


	//   ....[3]....
        /*0050*/ 	.word	0x00004060


	//   ....[4]....
        /*0054*/ 	.word	0x00004080


	//   ....[5]....
        /*0058*/ 	.word	0x000040b0


	//   ....[6]....
        /*005c*/ 	.word	0x000049b0


	//   ....[7]....
        /*0060*/ 	.word	0x000049d0


	//   ....[8]....
        /*0064*/ 	.word	0x00004aa0


	//   ....[9]....
        /*0068*/ 	.word	0x00004b80


	//   ....[10]....
        /*006c*/ 	.word	0x00004ba0


	//   ....[11]....
        /*0070*/ 	.word	0x00004c60


	//   ....[12]....
        /*0074*/ 	.word	0x00004d60


	//   ....[13]....
        /*0078*/ 	.word	0x00004d80


	//   ....[14]....
        /*007c*/ 	.word	0x00004eb0


	//   ....[15]....
        /*0080*/ 	.word	0x00005030


	//   ....[16]....
        /*0084*/ 	.word	0x00005040


	//   ....[17]....
        /*0088*/ 	.word	0x00005160


	//----- nvinfo : EIATTR_COOP_GROUP_MASK_REGIDS
	.align		4
.L_39:
        /*008c*/ 	.byte	0x04, 0x29
        /*008e*/ 	.short	(.L_41 - .L_40)


	//   ....[0]....
.L_40:
        /*0090*/ 	.word	0xffffffff


	//   ....[1]....
        /*0094*/ 	.word	0xffffffff


	//   ....[2]....
        /*0098*/ 	.word	0xffffffff


	//   ....[3]....
        /*009c*/ 	.word	0xffffffff


	//   ....[4]....
        /*00a0*/ 	.word	0xffffffff


	//   ....[5]....
        /*00a4*/ 	.word	0xffffffff


	//   ....[6]....
        /*00a8*/ 	.word	0xffffffff


	//   ....[7]....
        /*00ac*/ 	.word	0xffffffff


	//   ....[8]....
        /*00b0*/ 	.word	0xffffffff


	//   ....[9]....
        /*00b4*/ 	.word	0xffffffff


	//   ....[10]....
        /*00b8*/ 	.word	0xffffffff


	//   ....[11]....
        /*00bc*/ 	.word	0xffffffff


	//   ....[12]....
        /*00c0*/ 	.word	0xffffffff


	//   ....[13]....
        /*00c4*/ 	.word	0xffffffff


	//----- nvinfo : EIATTR_COOP_GROUP_INSTR_OFFSETS
	.align		4
.L_41:
        /*00c8*/ 	.byte	0x04, 0x28
        /*00ca*/ 	.short	(.L_43 - .L_42)


	//   ....[0]....
.L_42:
        /*00cc*/ 	.word	0x000000c0


	//   ....[1]....
        /*00d0*/ 	.word	0x00000500


	//   ....[2]....
        /*00d4*/ 	.word	0x000006a0


	//   ....[3]....
        /*00d8*/ 	.word	0x00000830


	//   ....[4]....
        /*00dc*/ 	.word	0x00000920


	//   ....[5]....
        /*00e0*/ 	.word	0x00000a80


	//   ....[6]....
        /*00e4*/ 	.word	0x00000c10


	//   ....[7]....
        /*00e8*/ 	.word	0x00000e50


	//   ....[8]....
        /*00ec*/ 	.word	0x00002100


	//   ....[9]....
        /*00f0*/ 	.word	0x00002e50


	//   ....[10]....
        /*00f4*/ 	.word	0x00003320


	//   ....[11]....
        /*00f8*/ 	.word	0x00003350


	//   ....[12]....
        /*00fc*/ 	.word	0x00003f60


	//   ....[13]....
        /*0100*/ 	.word	0x00004170


	//----- nvinfo : EIATTR_VRC_CTA_INIT_COUNT
	.align		4
.L_43:
        /*0104*/ 	.byte	0x02, 0x4a
        /*0106*/ 	.byte	0x80
	.zero		1


	//----- nvinfo : EIATTR_SYSCALL_OFFSETS
	.align		4
        /*0108*/ 	.byte	0x04, 0x46
        /*010a*/ 	.short	(.L_45 - .L_44)


	//   ....[0]....
.L_44:
        /*010c*/ 	.word	0x00005c90


	//   ....[1]....
        /*0110*/ 	.word	0x00005d80


	//   ....[2]....
        /*0114*/ 	.word	0x000064c0


	//   ....[3]....
        /*0118*/ 	.word	0x00006de0


	//   ....[4]....
        /*011c*/ 	.word	0x000076a0


	//   ....[5]....
        /*0120*/ 	.word	0x00007f60


	//----- nvinfo : EIATTR_MBARRIER_INSTR_OFFSETS
	.align		4
.L_45:
        /*0124*/ 	.byte	0x04, 0x39
        /*0126*/ 	.short	(.L_47 - .L_46)


	//   ....[0]....
.L_46:
        /*0128*/ 	.word	0x00000630
        /*012c*/ 	.word	0x000000ff
        /*0130*/ 	.word	0x00000000
        /*0134*/ 	.short	0x0100
        /*0136*/ 	.byte	0x07
	.zero		1


	//   ....[1]....
        /*0138*/ 	.word	0x00000640
        /*013c*/ 	.word	0x000000ff
        /*0140*/ 	.word	0x00000018
        /*0144*/ 	.short	0x0100
        /*0146*/ 	.byte	0x07
	.zero		1


	//   ....[2]....
        /*0148*/ 	.word	0x00000650
        /*014c*/ 	.word	0x000000ff
        /*0150*/ 	.word	0x00000008
        /*0154*/ 	.short	0x0100
        /*0156*/ 	.byte	0x07
	.zero		1


	//   ....[3]....
        /*0158*/ 	.word	0x00000660
        /*015c*/ 	.word	0x000000ff
        /*0160*/ 	.word	0x00000020
        /*0164*/ 	.short	0x0100
        /*0166*/ 	.byte	0x07
	.zero		1


	//   ....[4]....
        /*0168*/ 	.word	0x00000670
        /*016c*/ 	.word	0x000000ff
        /*0170*/ 	.word	0x00000010
        /*0174*/ 	.short	0x0100
        /*0176*/ 	.byte	0x07
	.zero		1


	//   ....[5]....
        /*0178*/ 	.word	0x00000680
        /*017c*/ 	.word	0x000000ff
        /*0180*/ 	.word	0x00000028
        /*0184*/ 	.short	0x0100
        /*0186*/ 	.byte	0x07
	.zero		1


	//   ....[6]....
        /*0188*/ 	.word	0x000007a0
        /*018c*/ 	.word	0x000000ff
        /*0190*/ 	.word	0x00000030
        /*0194*/ 	.short	0x0100
        /*0196*/ 	.byte	0x07
	.zero		1


	//   ....[7]....
        /*0198*/ 	.word	0x000007b0
        /*019c*/ 	.word	0x000000ff
        /*01a0*/ 	.word	0x00000050
        /*01a4*/ 	.short	0x0100
        /*01a6*/ 	.byte	0x07
	.zero		1


	//   ....[8]....
        /*01a8*/ 	.word	0x000007c0
        /*01ac*/ 	.word	0x000000ff
        /*01b0*/ 	.word	0x00000038
        /*01b4*/ 	.short	0x0100
        /*01b6*/ 	.byte	0x07
	.zero		1


	//   ....[9]....
        /*01b8*/ 	.word	0x000007d0
        /*01bc*/ 	.word	0x000000ff
        /*01c0*/ 	.word	0x00000058
        /*01c4*/ 	.short	0x0100
        /*01c6*/ 	.byte	0x07
	.zero		1


	//   ....[10]....
        /*01c8*/ 	.word	0x000007e0
        /*01cc*/ 	.word	0x000000ff
        /*01d0*/ 	.word	0x00000040
        /*01d4*/ 	.short	0x0100
        /*01d6*/ 	.byte	0x07
	.zero		1


	//   ....[11]....
        /*01d8*/ 	.word	0x000007f0
        /*01dc*/ 	.word	0x000000ff
        /*01e0*/ 	.word	0x00000060
        /*01e4*/ 	.short	0x0100
        /*01e6*/ 	.byte	0x07
	.zero		1


	//   ....[12]....
        /*01e8*/ 	.word	0x00000800
        /*01ec*/ 	.word	0x000000ff
        /*01f0*/ 	.word	0x00000048
        /*01f4*/ 	.short	0x0100
        /*01f6*/ 	.byte	0x07
	.zero		1


	//   ....[13]....
        /*01f8*/ 	.word	0x00000810
        /*01fc*/ 	.word	0x000000ff
        /*0200*/ 	.word	0x00000068
        /*0204*/ 	.short	0x0100
        /*0206*/ 	.byte	0x07
	.zero		1


	//   ....[14]....
        /*0208*/ 	.word	0x000008f0
        /*020c*/ 	.word	0x000000ff
        /*0210*/ 	.word	0x00000070
        /*0214*/ 	.short	0x0100
        /*0216*/ 	.byte	0x06
	.zero		1


	//   ....[15]....
        /*0218*/ 	.word	0x00000900
        /*021c*/ 	.word	0x000000ff
        /*0220*/ 	.word	0x00000078
        /*0224*/ 	.short	0x0100
        /*0226*/ 	.byte	0x06
	.zero		1


	//   ....[16]....
        /*0228*/ 	.word	0x00000a30
        /*022c*/ 	.word	0x000000ff
        /*0230*/ 	.word	0x00000080
        /*0234*/ 	.short	0x0100
        /*0236*/ 	.byte	0x06
	.zero		1


	//   ....[17]....
        /*0238*/ 	.word	0x00000a40
        /*023c*/ 	.word	0x000000ff
        /*0240*/ 	.word	0x00000090
        /*0244*/ 	.short	0x0100
        /*0246*/ 	.byte	0x06
	.zero		1


	//   ....[18]....
        /*0248*/ 	.word	0x00000a50
        /*024c*/ 	.word	0x000000ff
        /*0250*/ 	.word	0x00000088
        /*0254*/ 	.short	0x0100
        /*0256*/ 	.byte	0x06
	.zero		1


	//   ....[19]....
        /*0258*/ 	.word	0x00000a60
        /*025c*/ 	.word	0x000000ff
        /*0260*/ 	.word	0x00000098
        /*0264*/ 	.short	0x0100
        /*0266*/ 	.byte	0x06
	.zero		1


	//   ....[20]....
        /*0268*/ 	.word	0x00000b80
        /*026c*/ 	.word	0x000000ff
        /*0270*/ 	.word	0x000000a0
        /*0274*/ 	.short	0x0100
        /*0276*/ 	.byte	0x07
	.zero		1


	//   ....[21]....
        /*0278*/ 	.word	0x00000b90
        /*027c*/ 	.word	0x000000ff
        /*0280*/ 	.word	0x000000c0
        /*0284*/ 	.short	0x0100
        /*0286*/ 	.byte	0x07
	.zero		1


	//   ....[22]....
        /*0288*/ 	.word	0x00000ba0
        /*028c*/ 	.word	0x000000ff
        /*0290*/ 	.word	0x000000a8
        /*0294*/ 	.short	0x0100
        /*0296*/ 	.byte	0x07
	.zero		1


	//   ....[23]....
        /*0298*/ 	.word	0x00000bb0
        /*029c*/ 	.word	0x000000ff
        /*02a0*/ 	.word	0x000000c8
        /*02a4*/ 	.short	0x0100
        /*02a6*/ 	.byte	0x07
	.zero		1


	//   ....[24]....
        /*02a8*/ 	.word	0x00000bc0
        /*02ac*/ 	.word	0x000000ff
        /*02b0*/ 	.word	0x000000b0
        /*02b4*/ 	.short	0x0100
        /*02b6*/ 	.byte	0x07
	.zero		1


	//   ....[25]....
        /*02b8*/ 	.word	0x00000bd0
        /*02bc*/ 	.word	0x000000ff
        /*02c0*/ 	.word	0x000000d0
        /*02c4*/ 	.short	0x0100
        /*02c6*/ 	.byte	0x07
	.zero		1


	//   ....[26]....
        /*02c8*/ 	.word	0x00000be0
        /*02cc*/ 	.word	0x000000ff
        /*02d0*/ 	.word	0x000000b8
        /*02d4*/ 	.short	0x0100
        /*02d6*/ 	.byte	0x07
	.zero		1


	//   ....[27]....
        /*02d8*/ 	.word	0x00000bf0
        /*02dc*/ 	.word	0x000000ff
        /*02e0*/ 	.word	0x000000d8
        /*02e4*/ 	.short	0x0100
        /*02e6*/ 	.byte	0x07
	.zero		1


	//   ....[28]....
        /*02e8*/ 	.word	0x00000ce0
        /*02ec*/ 	.word	0x000000ff
        /*02f0*/ 	.word	0x000000e0
        /*02f4*/ 	.short	0x0100
        /*02f6*/ 	.byte	0x06
	.zero		1


	//   ....[29]....
        /*02f8*/ 	.word	0x00000cf0
        /*02fc*/ 	.word	0x000000ff
        /*0300*/ 	.word	0x000000f0
        /*0304*/ 	.short	0x0100
        /*0306*/ 	.byte	0x06
	.zero		1


	//   ....[30]....
        /*0308*/ 	.word	0x00000d00
        /*030c*/ 	.word	0x000000ff
        /*0310*/ 	.word	0x000000e8
        /*0314*/ 	.short	0x0100
        /*0316*/ 	.byte	0x06
	.zero		1


	//   ....[31]....
        /*0318*/ 	.word	0x00000d10
        /*031c*/ 	.word	0x000000ff
        /*0320*/ 	.word	0x000000f8
        /*0324*/ 	.short	0x0100
        /*0326*/ 	.byte	0x06
	.zero		1


	//   ....[32]....
        /*0328*/ 	.word	0x00000e10
        /*032c*/ 	.word	0x000000ff
        /*0330*/ 	.word	0x00000100
        /*0334*/ 	.short	0x0100
        /*0336*/ 	.byte	0x05
	.zero		1


	//   ....[33]....
        /*0338*/ 	.word	0x000018e0
        /*033c*/ 	.word	0x00000003
        /*0340*/ 	.word	0x000000f0
        /*0344*/ 	.short	0x010a
        /*0346*/ 	.byte	0xff
	.zero		1


	//   ....[34]....
        /*0348*/ 	.word	0x00001910
        /*034c*/ 	.word	0x00000003
        /*0350*/ 	.word	0x000000e0
        /*0354*/ 	.short	0x0101
        /*0356*/ 	.byte	0xff
	.zero		1


	//   ....[35]....
        /*0358*/ 	.word	0x00001a10
        /*035c*/ 	.word	0x000000ff
        /*0360*/ 	.word	0x00000018
        /*0364*/ 	.short	0x010a
        /*0366*/ 	.byte	0x08
	.zero		1


	//   ....[36]....
        /*0368*/ 	.word	0x00001ae0
        /*036c*/ 	.word	0x000000ff
        /*0370*/ 	.word	0x00000018
        /*0374*/ 	.short	0x010a
        /*0376*/ 	.byte	0x21
	.zero		1


	//   ....[37]....
        /*0378*/ 	.word	0x00001c90
        /*037c*/ 	.word	0x000000ff
        /*0380*/ 	.word	0x00000018
        /*0384*/ 	.short	0x010a
        /*0386*/ 	.byte	0x08
	.zero		1


	//   ....[38]....
        /*0388*/ 	.word	0x00001da0
        /*038c*/ 	.word	0x000000ff
        /*0390*/ 	.word	0x00000078
        /*0394*/ 	.short	0x0101
        /*0396*/ 	.byte	0x04
	.zero		1


	//   ....[39]....
        /*0398*/ 	.word	0x00001dc0
        /*039c*/ 	.word	0x000000ff
        /*03a0*/ 	.word	0x00000018
        /*03a4*/ 	.short	0x010a
        /*03a6*/ 	.byte	0x08
	.zero		1


	//   ....[40]....
        /*03a8*/ 	.word	0x00001e40
        /*03ac*/ 	.word	0x000000ff
        /*03b0*/ 	.word	0x00000018
        /*03b4*/ 	.short	0x010a
        /*03b6*/ 	.byte	0x11
	.zero		1


	//   ....[41]....
        /*03b8*/ 	.word	0x00001fd0
        /*03bc*/ 	.word	0x000000ff
        /*03c0*/ 	.word	0x00000018
        /*03c4*/ 	.short	0x010a
        /*03c6*/ 	.byte	0x08
	.zero		1


	//   ....[42]....
        /*03c8*/ 	.word	0x00002130
        /*03cc*/ 	.word	0x00000002
        /*03d0*/ 	.word	0x00000080
        /*03d4*/ 	.short	0x010a
        /*03d6*/ 	.byte	0xff
	.zero		1


	//   ....[43]....
        /*03d8*/ 	.word	0x000021f0
        /*03dc*/ 	.word	0x00000002
        /*03e0*/ 	.word	0x00000000
        /*03e4*/ 	.short	0x0101
        /*03e6*/ 	.byte	0xff
	.zero		1


	//   ....[44]....
        /*03e8*/ 	.word	0x00002750
        /*03ec*/ 	.word	0x000000ff
        /*03f0*/ 	.word	0x00000000
        /*03f4*/ 	.short	0x010a
        /*03f6*/ 	.byte	0x05
	.zero		1


	//   ....[45]....
        /*03f8*/ 	.word	0x000027e0
        /*03fc*/ 	.word	0x000000ff
        /*0400*/ 	.word	0x00000000
        /*0404*/ 	.short	0x010a
        /*0406*/ 	.byte	0x05
	.zero		1


	//   ....[46]....
        /*0408*/ 	.word	0x00002880
        /*040c*/ 	.word	0x00000000
        /*0410*/ 	.word	0x00000000
        /*0414*/ 	.short	0x010a
        /*0416*/ 	.byte	0xff
	.zero		1


	//   ....[47]....
        /*0418*/ 	.word	0x000029b0
        /*041c*/ 	.word	0x00000000
        /*0420*/ 	.word	0x000000e0
        /*0424*/ 	.short	0x010a
        /*0426*/ 	.byte	0xff
	.zero		1


	//   ....[48]....
        /*0428*/ 	.word	0x00002a20
        /*042c*/ 	.word	0x00000004
        /*0430*/ 	.word	0x00000000
        /*0434*/ 	.short	0x0101
        /*0436*/ 	.byte	0xff
	.zero		1


	//   ....[49]....
        /*0438*/ 	.word	0x00002a40
        /*043c*/ 	.word	0x000000ff
        /*0440*/ 	.word	0x00000090
        /*0444*/ 	.short	0x010a
        /*0446*/ 	.byte	0x05
	.zero		1


	//   ....[50]....
        /*0448*/ 	.word	0x00002b60
        /*044c*/ 	.word	0x00000000
        /*0450*/ 	.word	0x00000080
        /*0454*/ 	.short	0x010a
        /*0456*/ 	.byte	0xff
	.zero		1


	//   ....[51]....
        /*0458*/ 	.word	0x00002c60
        /*045c*/ 	.word	0x00000000
        /*0460*/ 	.word	0x00000000
        /*0464*/ 	.short	0x0101
        /*0466*/ 	.byte	0xff
	.zero		1


	//   ....[52]....
        /*0468*/ 	.word	0x00002cf0
        /*046c*/ 	.word	0x000000ff
        /*0470*/ 	.word	0x00000090
        /*0474*/ 	.short	0x0106
        /*0476*/ 	.byte	0x05
	.zero		1


	//   ....[53]....
        /*0478*/ 	.word	0x00002d10
        /*047c*/ 	.word	0x000000ff
        /*0480*/ 	.word	0x00000090
        /*0484*/ 	.short	0x010a
        /*0486*/ 	.byte	0x05
	.zero		1


	//   ....[54]....
        /*0488*/ 	.word	0x00002da0
        /*048c*/ 	.word	0x000000ff
        /*0490*/ 	.word	0x00000090
        /*0494*/ 	.short	0x0106
        /*0496*/ 	.byte	0x04
	.zero		1


	//   ....[55]....
        /*0498*/ 	.word	0x00002de0
        /*049c*/ 	.word	0x00000000
        /*04a0*/ 	.word	0x00000090
        /*04a4*/ 	.short	0x010a
        /*04a6*/ 	.byte	0xff
	.zero		1


	//   ....[56]....
        /*04a8*/ 	.word	0x00003020
        /*04ac*/ 	.word	0x000000ff
        /*04b0*/ 	.word	0x00000008
        /*04b4*/ 	.short	0x010a
        /*04b6*/ 	.byte	0x04
	.zero		1


	//   ....[57]....
        /*04b8*/ 	.word	0x00003040
        /*04bc*/ 	.word	0x000000ff
        /*04c0*/ 	.word	0x00000008
        /*04c4*/ 	.short	0x010a
        /*04c6*/ 	.byte	0x04
	.zero		1


	//   ....[58]....
        /*04c8*/ 	.word	0x000031d0
        /*04cc*/ 	.word	0x000000ff
        /*04d0*/ 	.word	0x00000008
        /*04d4*/ 	.short	0x010a
        /*04d6*/ 	.byte	0x04
	.zero		1


	//   ....[59]....
        /*04d8*/ 	.word	0x000031f0
        /*04dc*/ 	.word	0x000000ff
        /*04e0*/ 	.word	0x00000008
        /*04e4*/ 	.short	0x010a
        /*04e6*/ 	.byte	0x04
	.zero		1


	//   ....[60]....
        /*04e8*/ 	.word	0x000032b0
        /*04ec*/ 	.word	0x000000ff
        /*04f0*/ 	.word	0x00000000
        /*04f4*/ 	.short	0x0101
        /*04f6*/ 	.byte	0x05
	.zero		1


	//   ....[61]....
        /*04f8*/ 	.word	0x000035e0
        /*04fc*/ 	.word	0x00000000
        /*0500*/ 	.word	0x00000080
        /*0504*/ 	.short	0x010a
        /*0506*/ 	.byte	0xff
	.zero		1


	//   ....[62]....
        /*0508*/ 	.word	0x000036a0
        /*050c*/ 	.word	0x00000000
        /*0510*/ 	.word	0x00000000
        /*0514*/ 	.short	0x0101
        /*0516*/ 	.byte	0xff
	.zero		1


	//   ....[63]....
        /*0518*/ 	.word	0x00003760
        /*051c*/ 	.word	0x000000ff
        /*0520*/ 	.word	0x00000000
        /*0524*/ 	.short	0x010a
        /*0526*/ 	.byte	0x06
	.zero		1


	//   ....[64]....
        /*0528*/ 	.word	0x00003770
        /*052c*/ 	.word	0x000000ff
        /*0530*/ 	.word	0x000000c0
        /*0534*/ 	.short	0x010a
        /*0536*/ 	.byte	0x07
	.zero		1


	//   ....[65]....
        /*0538*/ 	.word	0x00003820
        /*053c*/ 	.word	0x000000ff
        /*0540*/ 	.word	0x00000000
        /*0544*/ 	.short	0x010a
        /*0546*/ 	.byte	0x06
	.zero		1


	//   ....[66]....
        /*0548*/ 	.word	0x00003950
        /*054c*/ 	.word	0x000000ff
        /*0550*/ 	.word	0x00000000
        /*0554*/ 	.short	0x010a
        /*0556*/ 	.byte	0x1e
	.zero		1


	//   ....[67]....
        /*0558*/ 	.word	0x00003c50
        /*055c*/ 	.word	0x000000ff
        /*0560*/ 	.word	0x00000000
        /*0564*/ 	.short	0x010a
        /*0566*/ 	.byte	0x07
	.zero		1


	//   ....[68]....
        /*0568*/ 	.word	0x00003ce0
        /*056c*/ 	.word	0x000000ff
        /*0570*/ 	.word	0x00000000
        /*0574*/ 	.short	0x010a
        /*0576*/ 	.byte	0x07
	.zero		1


	//   ....[69]....
        /*0578*/ 	.word	0x00003d70
        /*057c*/ 	.word	0x000000ff
        /*0580*/ 	.word	0x00000000
        /*0584*/ 	.short	0x010a
        /*0586*/ 	.byte	0x07
	.zero		1


	//   ....[70]....
        /*0588*/ 	.word	0x00003e10
        /*058c*/ 	.word	0x00000000
        /*0590*/ 	.word	0x00000000
        /*0594*/ 	.short	0x010a
        /*0596*/ 	.byte	0xff
	.zero		1


	//   ....[71]....
        /*0598*/ 	.word	0x00003e50
        /*059c*/ 	.word	0x00000000
        /*05a0*/ 	.word	0x00000000
        /*05a4*/ 	.short	0x010a
        /*05a6*/ 	.byte	0xff
	.zero		1


	//   ....[72]....
        /*05a8*/ 	.word	0x00003ec0
        /*05ac*/ 	.word	0x000000ff
        /*05b0*/ 	.word	0x00000000
        /*05b4*/ 	.short	0x0101
        /*05b6*/ 	.byte	0x06
	.zero		1


	//   ....[73]....
        /*05b8*/ 	.word	0x00003f00
        /*05bc*/ 	.word	0x000000ff
        /*05c0*/ 	.word	0x00000100
        /*05c4*/ 	.short	0x010a
        /*05c6*/ 	.byte	0x05
	.zero		1


	//   ....[74]....
        /*05c8*/ 	.word	0x00003f50
        /*05cc*/ 	.word	0x000000ff
        /*05d0*/ 	.word	0x00000000
        /*05d4*/ 	.short	0x0101
        /*05d6*/ 	.byte	0x06
	.zero		1


	//   ....[75]....
        /*05d8*/ 	.word	0x00004350
        /*05dc*/ 	.word	0x00000000
        /*05e0*/ 	.word	0x00000080
        /*05e4*/ 	.short	0x010a
        /*05e6*/ 	.byte	0xff
	.zero		1


	//   ....[76]....
        /*05e8*/ 	.word	0x00004410
        /*05ec*/ 	.word	0x00000000
        /*05f0*/ 	.word	0x00000000
        /*05f4*/ 	.short	0x0101
        /*05f6*/ 	.byte	0xff
	.zero		1


	//   ....[77]....
        /*05f8*/ 	.word	0x00004730
        /*05fc*/ 	.word	0x000000ff
        /*0600*/ 	.word	0x00000078
        /*0604*/ 	.short	0x010a
        /*0606*/ 	.byte	0x05
	.zero		1


	//   ....[78]....
        /*0608*/ 	.word	0x00004930
        /*060c*/ 	.word	0x000000ff
        /*0610*/ 	.word	0x00000050
        /*0614*/ 	.short	0x010a
        /*0616*/ 	.byte	0x05
	.zero		1


	//   ....[79]....
        /*0618*/ 	.word	0x00004b20
        /*061c*/ 	.word	0x000000ff
        /*0620*/ 	.word	0x00000030
        /*0624*/ 	.short	0x010b
        /*0626*/ 	.byte	0x05
	.zero		1


	//   ....[80]....
        /*0628*/ 	.word	0x00004b30
        /*062c*/ 	.word	0x000000ff
        /*0630*/ 	.word	0x00000000
        /*0634*/ 	.short	0x0101
        /*0636*/ 	.byte	0x07
	.zero		1


	//   ....[81]....
        /*0638*/ 	.word	0x00004b50
        /*063c*/ 	.word	0x000000ff
        /*0640*/ 	.word	0x00000058
        /*0644*/ 	.short	0x010a
        /*0646*/ 	.byte	0x05
	.zero		1


	//   ....[82]....
        /*0648*/ 	.word	0x00004d00
        /*064c*/ 	.word	0x000000ff
        /*0650*/ 	.word	0x00000038
        /*0654*/ 	.short	0x010b
        /*0656*/ 	.byte	0x05
	.zero		1


	//   ....[83]....
        /*0658*/ 	.word	0x00004d10
        /*065c*/ 	.word	0x000000ff
        /*0660*/ 	.word	0x00000000
        /*0664*/ 	.short	0x0101
        /*0666*/ 	.byte	0x07
	.zero		1


	//   ....[84]....
        /*0668*/ 	.word	0x00004d20
        /*066c*/ 	.word	0x000000ff
        /*0670*/ 	.word	0x00000060
        /*0674*/ 	.short	0x010a
        /*0676*/ 	.byte	0x05
	.zero		1


	//   ....[85]....
        /*0678*/ 	.word	0x00004f50
        /*067c*/ 	.word	0x000000ff
        /*0680*/ 	.word	0x00000040
        /*0684*/ 	.short	0x010b
        /*0686*/ 	.byte	0x05
	.zero		1


	//   ....[86]....
        /*0688*/ 	.word	0x00004fc0
        /*068c*/ 	.word	0x000000ff
        /*0690*/ 	.word	0x00000000
        /*0694*/ 	.short	0x0101
        /*0696*/ 	.byte	0x07
	.zero		1


	//   ....[87]....
        /*0698*/ 	.word	0x00005000
        /*069c*/ 	.word	0x000000ff
        /*06a0*/ 	.word	0x00000068
        /*06a4*/ 	.short	0x010a
        /*06a6*/ 	.byte	0x05
	.zero		1


	//   ....[88]....
        /*06a8*/ 	.word	0x00005230
        /*06ac*/ 	.word	0x000000ff
        /*06b0*/ 	.word	0x00000048
        /*06b4*/ 	.short	0x010b
        /*06b6*/ 	.byte	0x05
	.zero		1


	//   ....[89]....
        /*06b8*/ 	.word	0x00005250
        /*06bc*/ 	.word	0x000000ff
        /*06c0*/ 	.word	0x00000000
        /*06c4*/ 	.short	0x0101
        /*06c6*/ 	.byte	0x06
	.zero		1


	//   ....[90]....
        /*06c8*/ 	.word	0x00005280
        /*06cc*/ 	.word	0x000000ff
        /*06d0*/ 	.word	0x00000050
        /*06d4*/ 	.short	0x010a
        /*06d6*/ 	.byte	0x05
	.zero		1


	//   ....[91]....
        /*06d8*/ 	.word	0x000052a0
        /*06dc*/ 	.word	0x000000ff
        /*06e0*/ 	.word	0x00000058
        /*06e4*/ 	.short	0x010a
        /*06e6*/ 	.byte	0x05
	.zero		1


	//   ....[92]....
        /*06e8*/ 	.word	0x000052c0
        /*06ec*/ 	.word	0x000000ff
        /*06f0*/ 	.word	0x00000060
        /*06f4*/ 	.short	0x010a
        /*06f6*/ 	.byte	0x05
	.zero		1


	//   ....[93]....
        /*06f8*/ 	.word	0x00005300
        /*06fc*/ 	.word	0x00000000
        /*0700*/ 	.word	0x00000068
        /*0704*/ 	.short	0x010a
        /*0706*/ 	.byte	0xff
	.zero		1


	//   ....[94]....
        /*0708*/ 	.word	0x00005650
        /*070c*/ 	.word	0x00000000
        /*0710*/ 	.word	0x00000080
        /*0714*/ 	.short	0x010a
        /*0716*/ 	.byte	0xff
	.zero		1


	//   ....[95]....
        /*0718*/ 	.word	0x00005760
        /*071c*/ 	.word	0x00000000
        /*0720*/ 	.word	0x00000000
        /*0724*/ 	.short	0x0101
        /*0726*/ 	.byte	0xff
	.zero		1


	//   ....[96]....
        /*0728*/ 	.word	0x00006180
        /*072c*/ 	.word	0x000000ff
        /*0730*/ 	.word	0x00000030
        /*0734*/ 	.short	0x010a
        /*0736*/ 	.byte	0x30
	.zero		1


	//   ....[97]....
        /*0738*/ 	.word	0x000061c0
        /*073c*/ 	.word	0x0000004a
        /*0740*/ 	.word	0x000000a0
        /*0744*/ 	.short	0x010a
        /*0746*/ 	.byte	0xff
	.zero		1


	//   ....[98]....
        /*0748*/ 	.word	0x000062d0
        /*074c*/ 	.word	0x000000ff
        /*0750*/ 	.word	0x00000030
        /*0754*/ 	.short	0x010a
        /*0756*/ 	.byte	0x30
	.zero		1


	//   ....[99]....
        /*0758*/ 	.word	0x000063a0
        /*075c*/ 	.word	0x0000004a
        /*0760*/ 	.word	0x000000a0
        /*0764*/ 	.short	0x010a
        /*0766*/ 	.byte	0xff
	.zero		1


	//   ....[100]....
        /*0768*/ 	.word	0x00006b50
        /*076c*/ 	.word	0x00000000
        /*0770*/ 	.word	0x00000000
        /*0774*/ 	.short	0x0101
        /*0776*/ 	.byte	0xff
	.zero		1


	//   ....[101]....
        /*0778*/ 	.word	0x00006b60
        /*077c*/ 	.word	0x00000003
        /*0780*/ 	.word	0x00000030
        /*0784*/ 	.short	0x010a
        /*0786*/ 	.byte	0xff
	.zero		1


	//   ....[102]....
        /*0788*/ 	.word	0x00006c20
        /*078c*/ 	.word	0x00000003
        /*0790*/ 	.word	0x00000030
        /*0794*/ 	.short	0x010a
        /*0796*/ 	.byte	0xff
	.zero		1


	//   ....[103]....
        /*0798*/ 	.word	0x00007410
        /*079c*/ 	.word	0x00000052
        /*07a0*/ 	.word	0x00000000
        /*07a4*/ 	.short	0x0101
        /*07a6*/ 	.byte	0xff
	.zero		1


	//   ....[104]....
        /*07a8*/ 	.word	0x00007430
        /*07ac*/ 	.word	0x00000053
        /*07b0*/ 	.word	0x00000030
        /*07b4*/ 	.short	0x010a
        /*07b6*/ 	.byte	0xff
	.zero		1


	//   ....[105]....
        /*07b8*/ 	.word	0x000074e0
        /*07bc*/ 	.word	0x00000053
        /*07c0*/ 	.word	0x00000030
        /*07c4*/ 	.short	0x010a
        /*07c6*/ 	.byte	0xff
	.zero		1


	//   ....[106]....
        /*07c8*/ 	.word	0x00007cd0
        /*07cc*/ 	.word	0x00000052
        /*07d0*/ 	.word	0x00000000
        /*07d4*/ 	.short	0x0101
        /*07d6*/ 	.byte	0xff
	.zero		1


	//   ....[107]....
        /*07d8*/ 	.word	0x00007cf0
        /*07dc*/ 	.word	0x00000058
        /*07e0*/ 	.word	0x00000030
        /*07e4*/ 	.short	0x010a
        /*07e6*/ 	.byte	0xff
	.zero		1


	//   ....[108]....
        /*07e8*/ 	.word	0x00007da0
        /*07ec*/ 	.word	0x00000058
        /*07f0*/ 	.word	0x00000030
        /*07f4*/ 	.short	0x010a
        /*07f6*/ 	.byte	0xff
	.zero		1


	//   ....[109]....
        /*07f8*/ 	.word	0x00008050
        /*07fc*/ 	.word	0x0000004a
        /*0800*/ 	.word	0x00000000
        /*0804*/ 	.short	0x0101
        /*0806*/ 	.byte	0xff
	.zero		1


	//   ....[110]....
        /*0808*/ 	.word	0x000085e0
        /*080c*/ 	.word	0x00000002
        /*0810*/ 	.word	0x00000000
        /*0814*/ 	.short	0x0101
        /*0816*/ 	.byte	0xff
	.zero		1


	//   ....[111]....
        /*0818*/ 	.word	0x00008850
        /*081c*/ 	.word	0x000000ff
        /*0820*/ 	.word	0x00000000
        /*0824*/ 	.short	0x0101
        /*0826*/ 	.byte	0x04
	.zero		1


	//   ....[112]....
        /*0828*/ 	.word	0x00008870
        /*082c*/ 	.word	0x00000003
        /*0830*/ 	.word	0x000000f0
        /*0834*/ 	.short	0x010a
        /*0836*/ 	.byte	0xff
	.zero		1


	//   ....[113]....
        /*0838*/ 	.word	0x000088d0
        /*083c*/ 	.word	0x00000002
        /*0840*/ 	.word	0x00000018
        /*0844*/ 	.short	0x010a
        /*0846*/ 	.byte	0xff
	.zero		1


	//   ....[114]....
        /*0848*/ 	.word	0x00008930
        /*084c*/ 	.word	0x00000002
        /*0850*/ 	.word	0x00000018
        /*0854*/ 	.short	0x010a
        /*0856*/ 	.byte	0xff
	.zero		1


	//   ....[115]....
        /*0858*/ 	.word	0x00008980
        /*085c*/ 	.word	0x00000002
        /*0860*/ 	.word	0x00000080
        /*0864*/ 	.short	0x010a
        /*0866*/ 	.byte	0xff
	.zero		1


	//   ....[116]....
        /*0868*/ 	.word	0x000089e0
        /*086c*/ 	.word	0x00000000
        /*0870*/ 	.word	0x00000000
        /*0874*/ 	.short	0x010a
        /*0876*/ 	.byte	0xff
	.zero		1


	//   ....[117]....
        /*0878*/ 	.word	0x00008a40
        /*087c*/ 	.word	0x00000000
        /*0880*/ 	.word	0x00000000
        /*0884*/ 	.short	0x010a
        /*0886*/ 	.byte	0xff
	.zero		1


	//   ....[118]....
        /*0888*/ 	.word	0x00008a90
        /*088c*/ 	.word	0x00000000
        /*0890*/ 	.word	0x000000e0
        /*0894*/ 	.short	0x010a
        /*0896*/ 	.byte	0xff
	.zero		1


	//   ....[119]....
        /*0898*/ 	.word	0x00008af0
        /*089c*/ 	.word	0x00000000
        /*08a0*/ 	.word	0x00000090
        /*08a4*/ 	.short	0x010a
        /*08a6*/ 	.byte	0xff
	.zero		1


	//   ....[120]....
        /*08a8*/ 	.word	0x00008b40
        /*08ac*/ 	.word	0x00000000
        /*08b0*/ 	.word	0x00000080
        /*08b4*/ 	.short	0x010a
        /*08b6*/ 	.byte	0xff
	.zero		1


	//   ....[121]....
        /*08b8*/ 	.word	0x00008ba0
        /*08bc*/ 	.word	0x00000000
        /*08c0*/ 	.word	0x00000090
        /*08c4*/ 	.short	0x010a
        /*08c6*/ 	.byte	0xff
	.zero		1


	//   ....[122]....
        /*08c8*/ 	.word	0x00008c00
        /*08cc*/ 	.word	0x00000004
        /*08d0*/ 	.word	0x00000008
        /*08d4*/ 	.short	0x010a
        /*08d6*/ 	.byte	0xff
	.zero		1


	//   ....[123]....
        /*08d8*/ 	.word	0x00008ce0
        /*08dc*/ 	.word	0x00000002
        /*08e0*/ 	.word	0x00000008
        /*08e4*/ 	.short	0x010a
        /*08e6*/ 	.byte	0xff
	.zero		1


	//   ....[124]....
        /*08e8*/ 	.word	0x00008d30
        /*08ec*/ 	.word	0x00000000
        /*08f0*/ 	.word	0x00000080
        /*08f4*/ 	.short	0x010a
        /*08f6*/ 	.byte	0xff
	.zero		1


	//   ....[125]....
        /*08f8*/ 	.word	0x00008d90
        /*08fc*/ 	.word	0x00000000
        /*0900*/ 	.word	0x000000c0
        /*0904*/ 	.short	0x010a
        /*0906*/ 	.byte	0xff
	.zero		1


	//   ....[126]....
        /*0908*/ 	.word	0x00008df0
        /*090c*/ 	.word	0x00000000
        /*0910*/ 	.word	0x00000000
        /*0914*/ 	.short	0x010a
        /*0916*/ 	.byte	0xff
	.zero		1


	//   ....[127]....
        /*0918*/ 	.word	0x00008e50
        /*091c*/ 	.word	0x00000000
        /*0920*/ 	.word	0x00000000
        /*0924*/ 	.short	0x010a
        /*0926*/ 	.byte	0xff
	.zero		1


	//   ....[128]....
        /*0928*/ 	.word	0x00008eb0
        /*092c*/ 	.word	0x00000000
        /*0930*/ 	.word	0x00000000
        /*0934*/ 	.short	0x010a
        /*0936*/ 	.byte	0xff
	.zero		1


	//   ....[129]....
        /*0938*/ 	.word	0x00008f10
        /*093c*/ 	.word	0x00000000
        /*0940*/ 	.word	0x00000000
        /*0944*/ 	.short	0x010a
        /*0946*/ 	.byte	0xff
	.zero		1


	//   ....[130]....
        /*0948*/ 	.word	0x00008f70
        /*094c*/ 	.word	0x00000000
        /*0950*/ 	.word	0x00000100
        /*0954*/ 	.short	0x010a
        /*0956*/ 	.byte	0xff
	.zero		1


	//   ....[131]....
        /*0958*/ 	.word	0x00008fc0
        /*095c*/ 	.word	0x00000000
        /*0960*/ 	.word	0x00000080
        /*0964*/ 	.short	0x010a
        /*0966*/ 	.byte	0xff
	.zero		1


	//   ....[132]....
        /*0968*/ 	.word	0x00009020
        /*096c*/ 	.word	0x00000000
        /*0970*/ 	.word	0x00000078
        /*0974*/ 	.short	0x010a
        /*0976*/ 	.byte	0xff
	.zero		1


	//   ....[133]....
        /*0978*/ 	.word	0x00009080
        /*097c*/ 	.word	0x00000003
        /*0980*/ 	.word	0x00000050
        /*0984*/ 	.short	0x010a
        /*0986*/ 	.byte	0xff
	.zero		1


	//   ....[134]....
        /*0988*/ 	.word	0x000090e0
        /*098c*/ 	.word	0x00000003
        /*0990*/ 	.word	0x00000058
        /*0994*/ 	.short	0x010a
        /*0996*/ 	.byte	0xff
	.zero		1


	//   ....[135]....
        /*0998*/ 	.word	0x00009140
        /*099c*/ 	.word	0x00000003
        /*09a0*/ 	.word	0x00000060
        /*09a4*/ 	.short	0x010a
        /*09a6*/ 	.byte	0xff
	.zero		1


	//   ....[136]....
        /*09a8*/ 	.word	0x000091a0
        /*09ac*/ 	.word	0x00000003
        /*09b0*/ 	.word	0x00000068
        /*09b4*/ 	.short	0x010a
        /*09b6*/ 	.byte	0xff
	.zero		1


	//   ....[137]....
        /*09b8*/ 	.word	0x00009200
        /*09bc*/ 	.word	0x00000000
        /*09c0*/ 	.word	0x00000050
        /*09c4*/ 	.short	0x010a
        /*09c6*/ 	.byte	0xff
	.zero		1


	//   ....[138]....
        /*09c8*/ 	.word	0x00009260
        /*09cc*/ 	.word	0x00000000
        /*09d0*/ 	.word	0x00000058
        /*09d4*/ 	.short	0x010a
        /*09d6*/ 	.byte	0xff
	.zero		1


	//   ....[139]....
        /*09d8*/ 	.word	0x000092c0
        /*09dc*/ 	.word	0x00000000
        /*09e0*/ 	.word	0x00000060
        /*09e4*/ 	.short	0x010a
        /*09e6*/ 	.byte	0xff
	.zero		1


	//   ....[140]....
        /*09e8*/ 	.word	0x00009310
        /*09ec*/ 	.word	0x00000000
        /*09f0*/ 	.word	0x00000080
        /*09f4*/ 	.short	0x010a
        /*09f6*/ 	.byte	0xff
	.zero		1


	//   ....[141]....
        /*09f8*/ 	.word	0x00009370
        /*09fc*/ 	.word	0x00000000
        /*0a00*/ 	.word	0x00000030
        /*0a04*/ 	.short	0x010a
        /*0a06*/ 	.byte	0xff
	.zero		1


	//   ....[142]....
        /*0a08*/ 	.word	0x000093c0
        /*0a0c*/ 	.word	0x0000004a
        /*0a10*/ 	.word	0x000000a0
        /*0a14*/ 	.short	0x010a
        /*0a16*/ 	.byte	0xff
	.zero		1


	//   ....[143]....
        /*0a18*/ 	.word	0x00009410
        /*0a1c*/ 	.word	0x00000003
        /*0a20*/ 	.word	0x00000030
        /*0a24*/ 	.short	0x010a
        /*0a26*/ 	.byte	0xff
	.zero		1


	//   ....[144]....
        /*0a28*/ 	.word	0x00009460
        /*0a2c*/ 	.word	0x00000053
        /*0a30*/ 	.word	0x00000030
        /*0a34*/ 	.short	0x010a
        /*0a36*/ 	.byte	0xff
	.zero		1


	//   ....[145]....
        /*0a38*/ 	.word	0x000094b0
        /*0a3c*/ 	.word	0x00000058
        /*0a40*/ 	.word	0x00000030
        /*0a44*/ 	.short	0x010a
        /*0a46*/ 	.byte	0xff
	.zero		1


	//----- nvinfo : EIATTR_NUM_MBARRIERS
	.align		4
.L_47:
        /*0a48*/ 	.byte	0x03, 0x38
        /*0a4a*/ 	.short	0x0021


	//----- nvinfo : EIATTR_EXIT_INSTR_OFFSETS
	.align		4
        /*0a4c*/ 	.byte	0x04, 0x1c
        /*0a4e*/ 	.short	(.L_49 - .L_48)


	//   ....[0]....
.L_48:
        /*0a50*/ 	.word	0x000028b0


	//   ....[1]....
        /*0a54*/ 	.word	0x00002db0


	//   ....[2]....
        /*0a58*/ 	.word	0x00002e10


	//   ....[3]....
        /*0a5c*/ 	.word	0x00004180


	//   ....[4]....
        /*0a60*/ 	.word	0x00005330


	//   ....[5]....
        /*0a64*/ 	.word	0x00005370


	//   ....[6]....
        /*0a68*/ 	.word	0x00008740


	//   ....[7]....
        /*0a6c*/ 	.word	0x000087c0


	//   ....[8]....
        /*0a70*/ 	.word	0x000087f0


	//   ....[9]....
        /*0a74*/ 	.word	0x00008860


	//----- nvinfo : EIATTR_MAX_THREADS
	.align		4
.L_49:
        /*0a78*/ 	.byte	0x04, 0x05
        /*0a7a*/ 	.short	(.L_51 - .L_50)
.L_50:
        /*0a7c*/ 	.word	0x00000100
        /*0a80*/ 	.word	0x00000001
        /*0a84*/ 	.word	0x00000001


	//----- nvinfo : EIATTR_CRS_STACK_SIZE
	.align		4
.L_51:
        /*0a88*/ 	.byte	0x04, 0x1e
        /*0a8a*/ 	.short	(.L_53 - .L_52)
.L_52:
        /*0a8c*/ 	.word	0x00000000


	//----- nvinfo : EIATTR_CBANK_PARAM_SIZE
	.align		4
.L_53:
        /*0a90*/ 	.byte	0x03, 0x19
        /*0a92*/ 	.short	0x0800


	//----- nvinfo : EIATTR_PARAM_CBANK
	.align		4
        /*0a94*/ 	.byte	0x04, 0x0a
        /*0a96*/ 	.short	(.L_55 - .L_54)
	.align		4
.L_54:
        /*0a98*/ 	.word	index@(.nv.constant0._ZN7cutlass13device_kernelINS_4gemm6kernel13GemmUniversalIN4cute5tupleIJiiiiEEENS1_10collective13CollectiveMmaINS1_35MainloopSm100TmaUmmaWarpSpecializedILi3ELi2ELi4ENS5_IJNS4_1CILi2EEESB_NSA_ILi1EEEEEEEENS5_IJNSA_ILi128EEESF_NSA_ILi64EEEEEENS_6half_tENS5_IJSC_llEEESI_NS5_IJlSC_lEEENS4_8TiledMMAINS4_8MMA_AtomIJNS4_26SM100_MMA_F16BF16_2x1SM_SSISI_SI_fLi128ELi128ELNS4_4UMMA5MajorE1ELSP_0ELNSO_7ScaleInE0ELSQ_0EEEEEENS4_6LayoutINS5_IJSC_SC_SC_EEENS5_IJNSA_ILi0EEESV_SV_EEEEENS5_IJNS4_10UnderscoreESY_SY_EEEEENS4_28SM100_TMA_2SM_LOAD_MULTICASTENS4_14ComposedLayoutINS4_7SwizzleILi3ELi4ELi3EEENS4_18smem_ptr_flag_bitsILi16EEENST_INS5_IJSG_NSA_ILi8EEEEEENS5_IJSC_SG_EEEEEEEvNS4_8identityENS4_18SM100_TMA_2SM_LOADENS12_IS14_S16_NST_INS5_IJS17_SG_EEENS5_IJSG_SC_EEEEEEEvS1C_EENS_8epilogue10collective18CollectiveEpilogueINS1J_23Sm100TmaWarpSpecializedILi4ELi2ELi16ELb1ELb0EEEJNS5_IJSG_SF_SG_EEENS5_IJNST_ISG_SC_EENST_INS5_IJNSA_ILi16EEESB_EEES19_EEEEESI_SK_SI_SK_NS1J_6fusion15FusionCallbacksIS1N_NS1U_17LinearCombinationISI_fSI_fLNS_15FloatRoundStyleE2EEES1O_S1T_JEEENS4_5SM1004TMEM4LOAD26SM100_TMEM_LOAD_32dp32b16xENS4_13SM90_TMA_LOADENS12_INS13_ILi1ELi4ELi3EEES16_NST_INS5_IJS17_S1Q_EEENS5_IJS1Q_SC_EEEEEEENS4_39AutoVectorizingCopyWithAssumedAlignmentILi128EEENS4_14SM90_TMA_STOREES29_S2B_S2B_EEEvvEEEEvNT_6ParamsE)
        /*0a9c*/ 	.short	0x0380
        /*0a9e*/ 	.short	0x0800


	//----- nvinfo : EIATTR_SW_WAR
	.align		4
.L_55:
        /*0aa0*/ 	.byte	0x04, 0x36
        /*0aa2*/ 	.short	(.L_57 - .L_56)
.L_56:
        /*0aa4*/ 	.word	0x00000008
.L_57:


//--------------------- .nv.callgraph             --------------------------
	.section	.nv.callgraph,"",@"SHT_CUDA_CALLGRAPH"
	.align	4
	.sectionentsize	8
	.align		4
        /*0000*/ 	.word	0x00000000
	.align		4
        /*0004*/ 	.word	0xffffffff
	.align		4
        /*0008*/ 	.word	index@(_ZN7cutlass13device_kernelINS_4gemm6kernel13GemmUniversalIN4cute5tupleIJiiiiEEENS1_10collective13CollectiveMmaINS1_35MainloopSm100TmaUmmaWarpSpecializedILi3ELi2ELi4ENS5_IJNS4_1CILi2EEESB_NSA_ILi1EEEEEEEENS5_IJNSA_ILi128EEESF_NSA_ILi64EEEEEENS_6half_tENS5_IJSC_llEEESI_NS5_IJlSC_lEEENS4_8TiledMMAINS4_8MMA_AtomIJNS4_26SM100_MMA_F16BF16_2x1SM_SSISI_SI_fLi128ELi128ELNS4_4UMMA5MajorE1ELSP_0ELNSO_7ScaleInE0ELSQ_0EEEEEENS4_6LayoutINS5_IJSC_SC_SC_EEENS5_IJNSA_ILi0EEESV_SV_EEEEENS5_IJNS4_10UnderscoreESY_SY_EEEEENS4_28SM100_TMA_2SM_LOAD_MULTICASTENS4_14ComposedLayoutINS4_7SwizzleILi3ELi4ELi3EEENS4_18smem_ptr_flag_bitsILi16EEENST_INS5_IJSG_NSA_ILi8EEEEEENS5_IJSC_SG_EEEEEEEvNS4_8identityENS4_18SM100_TMA_2SM_LOADENS12_IS14_S16_NST_INS5_IJS17_SG_EEENS5_IJSG_SC_EEEEEEEvS1C_EENS_8epilogue10collective18CollectiveEpilogueINS1J_23Sm100TmaWarpSpecializedILi4ELi2ELi16ELb1ELb0EEEJNS5_IJSG_SF_SG_EEENS5_IJNST_ISG_SC_EENST_INS5_IJNSA_ILi16EEESB_EEES19_EEEEESI_SK_SI_SK_NS1J_6fusion15FusionCallbacksIS1N_NS1U_17LinearCombinationISI_fSI_fLNS_15FloatRoundStyleE2EEES1O_S1T_JEEENS4_5SM1004TMEM4LOAD26SM100_TMEM_LOAD_32dp32b16xENS4_13SM90_TMA_LOADENS12_INS13_ILi1ELi4ELi3EEES16_NST_INS5_IJS17_S1Q_EEENS5_IJS1Q_SC_EEEEEEENS4_39AutoVectorizingCopyWithAssumedAlignmentILi128EEENS4_14SM90_TMA_STOREES29_S2B_S2B_EEEvvEEEEvNT_6ParamsE)
	.align		4
        /*000c*/ 	.word	index@(__assertfail)
	.align		4
        /*0010*/ 	.word	0x00000000
	.align		4
        /*0014*/ 	.word	0xfffffffe
	.align		4
        /*0018*/ 	.word	0x00000000
	.align		4
        /*001c*/ 	.word	0xfffffffd
	.align		4
        /*0020*/ 	.word	0x00000000
	.align		4
        /*0024*/ 	.word	0xfffffffc


//--------------------- .nv.constant4             --------------------------
	.section	.nv.constant4,"a",@progbits
	.align	8
	.align		8
.nv.constant4:
        /*0000*/ 	.dword	__assertfail
	.align		8
        /*0008*/ 	.dword	__unnamed_1
	.align		8
        /*0010*/ 	.dword	__unnamed_2
	.align		8
        /*0018*/ 	.dword	_ZN40_INTERNAL_c109106f_4_k_cu_ed04c3b9_361464cuda3std3__45__cpo5beginE
	.align		8
        /*0020*/ 	.dword	_ZN40_INTERNAL_c109106f_4_k_cu_ed04c3b9_361464cuda3std3__45__cpo3endE
	.align		8
        /*0028*/ 	.dword	_ZN40_INTERNAL_c109106f_4_k_cu_ed04c3b9_361464cuda3std3__45__cpo6cbeginE
	.align		8
        /*0030*/ 	.dword	_ZN40_INTERNAL_c109106f_4_k_cu_ed04c3b9_361464cuda3std3__45__cpo4cendE
	.align		8
        /*0038*/ 	.dword	_ZN40_INTERNAL_c109106f_4_k_cu_ed04c3b9_361464cuda3std3__442_GLOBAL__N__c109106f_4_k_cu_ed04c3b9_361466ignoreE
	.align		8
        /*0040*/ 	.dword	_ZN40_INTERNAL_c109106f_4_k_cu_ed04c3b9_361464cuda3std3__419piecewise_constructE
	.align		8
        /*0048*/ 	.dword	_ZN40_INTERNAL_c109106f_4_k_cu_ed04c3b9_361464cuda3std3__48in_placeE
	.align		8
        /*0050*/ 	.dword	_ZN40_INTERNAL_c109106f_4_k_cu_ed04c3b9_361464cuda3std6ranges3__45__cpo4swapE
	.align		8
        /*0058*/ 	.dword	_ZN40_INTERNAL_c109106f_4_k_cu_ed04c3b9_361464cuda3std6ranges3__45__cpo9iter_moveE
	.align		8
        /*0060*/ 	.dword	_ZN40_INTERNAL_c109106f_4_k_cu_ed04c3b9_361464cute7productE
	.align		8
        /*0068*/ 	.dword	_ZN40_INTERNAL_c109106f_4_k_cu_ed04c3b9_361464cute1_E
	.align		8
        /*0070*/ 	.dword	$str$25
	.align		8
        /*0078*/ 	.dword	$str$26
	.align		8
        /*0080*/ 	.dword	$str$27
	.align		8
        /*0088*/ 	.dword	$str$28


//--------------------- .text._ZN7cutlass13device_kernelINS_4gemm6kernel13GemmUniversalIN4cute5tupleIJiiiiEEENS1_10collective13CollectiveMmaINS1_35MainloopSm100TmaUmmaWarpSpecializedILi3ELi2ELi4ENS5_IJNS4_1CILi2EEESB_NSA_ILi1EEEEEEEENS5_IJNSA_ILi128EEESF_NSA_ILi64EEEEEENS_6half_tENS5_IJSC_llEEESI_NS5_IJlSC_lEEENS4_8TiledMMAINS4_8MMA_AtomIJNS4_26SM100_MMA_F16BF16_2x1SM_SSISI_SI_fLi128ELi128ELNS4_4UMMA5MajorE1ELSP_0ELNSO_7ScaleInE0ELSQ_0EEEEEENS4_6LayoutINS5_IJSC_SC_SC_EEENS5_IJNSA_ILi0EEESV_SV_EEEEENS5_IJNS4_10UnderscoreESY_SY_EEEEENS4_28SM100_TMA_2SM_LOAD_MULTICASTENS4_14ComposedLayoutINS4_7SwizzleILi3ELi4ELi3EEENS4_18smem_ptr_flag_bitsILi16EEENST_INS5_IJSG_NSA_ILi8EEEEEENS5_IJSC_SG_EEEEEEEvNS4_8identityENS4_18SM100_TMA_2SM_LOADENS12_IS14_S16_NST_INS5_IJS17_SG_EEENS5_IJSG_SC_EEEEEEEvS1C_EENS_8epilogue10collective18CollectiveEpilogueINS1J_23Sm100TmaWarpSpecializedILi4ELi2ELi16ELb1ELb0EEEJNS5_IJSG_SF_SG_EEENS5_IJNST_ISG_SC_EENST_INS5_IJNSA_ILi16EEESB_EEES19_EEEEESI_SK_SI_SK_NS1J_6fusion15FusionCallbacksIS1N_NS1U_17LinearCombinationISI_fSI_fLNS_15FloatRoundStyleE2EEES1O_S1T_JEEENS4_5SM1004TMEM4LOAD26SM100_TMEM_LOAD_32dp32b16xENS4_13SM90_TMA_LOADENS12_INS13_ILi1ELi4ELi3EEES16_NST_INS5_IJS17_S1Q_EEENS5_IJS1Q_SC_EEEEEEENS4_39AutoVectorizingCopyWithAssumedAlignmentILi128EEENS4_14SM90_TMA_STOREES29_S2B_S2B_EEEvvEEEEvNT_6ParamsE --------------------------
	.section	.text._ZN7cutlass13device_kernelINS_4gemm6kernel13GemmUniversalIN4cute5tupleIJiiiiEEENS1_10collective13CollectiveMmaINS1_35MainloopSm100TmaUmmaWarpSpecializedILi3ELi2ELi4ENS5_IJNS4_1CILi2EEESB_NSA_ILi1EEEEEEEENS5_IJNSA_ILi128EEESF_NSA_ILi64EEEEEENS_6half_tENS5_IJSC_llEEESI_NS5_IJlSC_lEEENS4_8TiledMMAINS4_8MMA_AtomIJNS4_26SM100_MMA_F16BF16_2x1SM_SSISI_SI_fLi128ELi128ELNS4_4UMMA5MajorE1ELSP_0ELNSO_7ScaleInE0ELSQ_0EEEEEENS4_6LayoutINS5_IJSC_SC_SC_EEENS5_IJNSA_ILi0EEESV_SV_EEEEENS5_IJNS4_10UnderscoreESY_SY_EEEEENS4_28SM100_TMA_2SM_LOAD_MULTICASTENS4_14ComposedLayoutINS4_7SwizzleILi3ELi4ELi3EEENS4_18smem_ptr_flag_bitsILi16EEENST_INS5_IJSG_NSA_ILi8EEEEEENS5_IJSC_SG_EEEEEEEvNS4_8identityENS4_18SM100_TMA_2SM_LOADENS12_IS14_S16_NST_INS5_IJS17_SG_EEENS5_IJSG_SC_EEEEEEEvS1C_EENS_8epilogue10collective18CollectiveEpilogueINS1J_23Sm100TmaWarpSpecializedILi4ELi2ELi16ELb1ELb0EEEJNS5_IJSG_SF_SG_EEENS5_IJNST_ISG_SC_EENST_INS5_IJNSA_ILi16EEESB_EEES19_EEEEESI_SK_SI_SK_NS1J_6fusion15FusionCallbacksIS1N_NS1U_17LinearCombinationISI_fSI_fLNS_15FloatRoundStyleE2EEES1O_S1T_JEEENS4_5SM1004TMEM4LOAD26SM100_TMEM_LOAD_32dp32b16xENS4_13SM90_TMA_LOADENS12_INS13_ILi1ELi4ELi3EEES16_NST_INS5_IJS17_S1Q_EEENS5_IJS1Q_SC_EEEEEEENS4_39AutoVectorizingCopyWithAssumedAlignmentILi128EEENS4_14SM90_TMA_STOREES29_S2B_S2B_EEEvvEEEEvNT_6ParamsE,"ax",@progbits
	.align	128
.text._ZN7cutlass13device_kernelINS_4gemm6kernel13GemmUniversalIN4cute5tupleIJiiiiEEENS1_10collective13CollectiveMmaINS1_35MainloopSm100TmaUmmaWarpSpecializedILi3ELi2ELi4ENS5_IJNS4_1CILi2EEESB_NSA_ILi1EEEEEEEENS5_IJNSA_ILi128EEESF_NSA_ILi64EEEEEENS_6half_tENS5_IJSC_llEEESI_NS5_IJlSC_lEEENS4_8TiledMMAINS4_8MMA_AtomIJNS4_26SM100_MMA_F16BF16_2x1SM_SSISI_SI_fLi128ELi128ELNS4_4UMMA5MajorE1ELSP_0ELNSO_7ScaleInE0ELSQ_0EEEEEENS4_6LayoutINS5_IJSC_SC_SC_EEENS5_IJNSA_ILi0EEESV_SV_EEEEENS5_IJNS4_10UnderscoreESY_SY_EEEEENS4_28SM100_TMA_2SM_LOAD_MULTICASTENS4_14ComposedLayoutINS4_7SwizzleILi3ELi4ELi3EEENS4_18smem_ptr_flag_bitsILi16EEENST_INS5_IJSG_NSA_ILi8EEEEEENS5_IJSC_SG_EEEEEEEvNS4_8identityENS4_18SM100_TMA_2SM_LOADENS12_IS14_S16_NST_INS5_IJS17_SG_EEENS5_IJSG_SC_EEEEEEEvS1C_EENS_8epilogue10collective18CollectiveEpilogueINS1J_23Sm100TmaWarpSpecializedILi4ELi2ELi16ELb1ELb0EEEJNS5_IJSG_SF_SG_EEENS5_IJNST_ISG_SC_EENST_INS5_IJNSA_ILi16EEESB_EEES19_EEEEESI_SK_SI_SK_NS1J_6fusion15FusionCallbacksIS1N_NS1U_17LinearCombinationISI_fSI_fLNS_15FloatRoundStyleE2EEES1O_S1T_JEEENS4_5SM1004TMEM4LOAD26SM100_TMEM_LOAD_32dp32b16xENS4_13SM90_TMA_LOADENS12_INS13_ILi1ELi4ELi3EEES16_NST_INS5_IJS17_S1Q_EEENS5_IJS1Q_SC_EEEEEEENS4_39AutoVectorizingCopyWithAssumedAlignmentILi128EEENS4_14SM90_TMA_STOREES29_S2B_S2B_EEEvvEEEEvNT_6ParamsE:
        .type           _ZN7cutlass13device_kernelINS_4gemm6kernel13GemmUniversalIN4cute5tupleIJiiiiEEENS1_10collective13CollectiveMmaINS1_35MainloopSm100TmaUmmaWarpSpecializedILi3ELi2ELi4ENS5_IJNS4_1CILi2EEESB_NSA_ILi1EEEEEEEENS5_IJNSA_ILi128EEESF_NSA_ILi64EEEEEENS_6half_tENS5_IJSC_llEEESI_NS5_IJlSC_lEEENS4_8TiledMMAINS4_8MMA_AtomIJNS4_26SM100_MMA_F16BF16_2x1SM_SSISI_SI_fLi128ELi128ELNS4_4UMMA5MajorE1ELSP_0ELNSO_7ScaleInE0ELSQ_0EEEEEENS4_6LayoutINS5_IJSC_SC_SC_EEENS5_IJNSA_ILi0EEESV_SV_EEEEENS5_IJNS4_10UnderscoreESY_SY_EEEEENS4_28SM100_TMA_2SM_LOAD_MULTICASTENS4_14ComposedLayoutINS4_7SwizzleILi3ELi4ELi3EEENS4_18smem_ptr_flag_bitsILi16EEENST_INS5_IJSG_NSA_ILi8EEEEEENS5_IJSC_SG_EEEEEEEvNS4_8identityENS4_18SM100_TMA_2SM_LOADENS12_IS14_S16_NST_INS5_IJS17_SG_EEENS5_IJSG_SC_EEEEEEEvS1C_EENS_8epilogue10collective18CollectiveEpilogueINS1J_23Sm100TmaWarpSpecializedILi4ELi2ELi16ELb1ELb0EEEJNS5_IJSG_SF_SG_EEENS5_IJNST_ISG_SC_EENST_INS5_IJNSA_ILi16EEESB_EEES19_EEEEESI_SK_SI_SK_NS1J_6fusion15FusionCallbacksIS1N_NS1U_17LinearCombinationISI_fSI_fLNS_15FloatRoundStyleE2EEES1O_S1T_JEEENS4_5SM1004TMEM4LOAD26SM100_TMEM_LOAD_32dp32b16xENS4_13SM90_TMA_LOADENS12_INS13_ILi1ELi4ELi3EEES16_NST_INS5_IJS17_S1Q_EEENS5_IJS1Q_SC_EEEEEEENS4_39AutoVectorizingCopyWithAssumedAlignmentILi128EEENS4_14SM90_TMA_STOREES29_S2B_S2B_EEEvvEEEEvNT_6ParamsE,@function
        .size           _ZN7cutlass13device_kernelINS_4gemm6kernel13GemmUniversalIN4cute5tupleIJiiiiEEENS1_10collective13CollectiveMmaINS1_35MainloopSm100TmaUmmaWarpSpecializedILi3ELi2ELi4ENS5_IJNS4_1CILi2EEESB_NSA_ILi1EEEEEEEENS5_IJNSA_ILi128EEESF_NSA_ILi64EEEEEENS_6half_tENS5_IJSC_llEEESI_NS5_IJlSC_lEEENS4_8TiledMMAINS4_8MMA_AtomIJNS4_26SM100_MMA_F16BF16_2x1SM_SSISI_SI_fLi128ELi128ELNS4_4UMMA5MajorE1ELSP_0ELNSO_7ScaleInE0ELSQ_0EEEEEENS4_6LayoutINS5_IJSC_SC_SC_EEENS5_IJNSA_ILi0EEESV_SV_EEEEENS5_IJNS4_10UnderscoreESY_SY_EEEEENS4_28SM100_TMA_2SM_LOAD_MULTICASTENS4_14ComposedLayoutINS4_7SwizzleILi3ELi4ELi3EEENS4_18smem_ptr_flag_bitsILi16EEENST_INS5_IJSG_NSA_ILi8EEEEEENS5_IJSC_SG_EEEEEEEvNS4_8identityENS4_18SM100_TMA_2SM_LOADENS12_IS14_S16_NST_INS5_IJS17_SG_EEENS5_IJSG_SC_EEEEEEEvS1C_EENS_8epilogue10collective18CollectiveEpilogueINS1J_23Sm100TmaWarpSpecializedILi4ELi2ELi16ELb1ELb0EEEJNS5_IJSG_SF_SG_EEENS5_IJNST_ISG_SC_EENST_INS5_IJNSA_ILi16EEESB_EEES19_EEEEESI_SK_SI_SK_NS1J_6fusion15FusionCallbacksIS1N_NS1U_17LinearCombinationISI_fSI_fLNS_15FloatRoundStyleE2EEES1O_S1T_JEEENS4_5SM1004TMEM4LOAD26SM100_TMEM_LOAD_32dp32b16xENS4_13SM90_TMA_LOADENS12_INS13_ILi1ELi4ELi3EEES16_NST_INS5_IJS17_S1Q_EEENS5_IJS1Q_SC_EEEEEEENS4_39AutoVectorizingCopyWithAssumedAlignmentILi128EEENS4_14SM90_TMA_STOREES29_S2B_S2B_EEEvvEEEEvNT_6ParamsE,(.L_x_194 - _ZN7cutlass13device_kernelINS_4gemm6kernel13GemmUniversalIN4cute5tupleIJiiiiEEENS1_10collective13CollectiveMmaINS1_35MainloopSm100TmaUmmaWarpSpecializedILi3ELi2ELi4ENS5_IJNS4_1CILi2EEESB_NSA_ILi1EEEEEEEENS5_IJNSA_ILi128EEESF_NSA_ILi64EEEEEENS_6half_tENS5_IJSC_llEEESI_NS5_IJlSC_lEEENS4_8TiledMMAINS4_8MMA_AtomIJNS4_26SM100_MMA_F16BF16_2x1SM_SSISI_SI_fLi128ELi128ELNS4_4UMMA5MajorE1ELSP_0ELNSO_7ScaleInE0ELSQ_0EEEEEENS4_6LayoutINS5_IJSC_SC_SC_EEENS5_IJNSA_ILi0EEESV_SV_EEEEENS5_IJNS4_10UnderscoreESY_SY_EEEEENS4_28SM100_TMA_2SM_LOAD_MULTICASTENS4_14ComposedLayoutINS4_7SwizzleILi3ELi4ELi3EEENS4_18smem_ptr_flag_bitsILi16EEENST_INS5_IJSG_NSA_ILi8EEEEEENS5_IJSC_SG_EEEEEEEvNS4_8identityENS4_18SM100_TMA_2SM_LOADENS12_IS14_S16_NST_INS5_IJS17_SG_EEENS5_IJSG_SC_EEEEEEEvS1C_EENS_8epilogue10collective18CollectiveEpilogueINS1J_23Sm100TmaWarpSpecializedILi4ELi2ELi16ELb1ELb0EEEJNS5_IJSG_SF_SG_EEENS5_IJNST_ISG_SC_EENST_INS5_IJNSA_ILi16EEESB_EEES19_EEEEESI_SK_SI_SK_NS1J_6fusion15FusionCallbacksIS1N_NS1U_17LinearCombinationISI_fSI_fLNS_15FloatRoundStyleE2EEES1O_S1T_JEEENS4_5SM1004TMEM4LOAD26SM100_TMEM_LOAD_32dp32b16xENS4_13SM90_TMA_LOADENS12_INS13_ILi1ELi4ELi3EEES16_NST_INS5_IJS17_S1Q_EEENS5_IJS1Q_SC_EEEEEEENS4_39AutoVectorizingCopyWithAssumedAlignmentILi128EEENS4_14SM90_TMA_STOREES29_S2B_S2B_EEEvvEEEEvNT_6ParamsE)
        .other          _ZN7cutlass13device_kernelINS_4gemm6kernel13GemmUniversalIN4cute5tupleIJiiiiEEENS1_10collective13CollectiveMmaINS1_35MainloopSm100TmaUmmaWarpSpecializedILi3ELi2ELi4ENS5_IJNS4_1CILi2EEESB_NSA_ILi1EEEEEEEENS5_IJNSA_ILi128EEESF_NSA_ILi64EEEEEENS_6half_tENS5_IJSC_llEEESI_NS5_IJlSC_lEEENS4_8TiledMMAINS4_8MMA_AtomIJNS4_26SM100_MMA_F16BF16_2x1SM_SSISI_SI_fLi128ELi128ELNS4_4UMMA5MajorE1ELSP_0ELNSO_7ScaleInE0ELSQ_0EEEEEENS4_6LayoutINS5_IJSC_SC_SC_EEENS5_IJNSA_ILi0EEESV_SV_EEEEENS5_IJNS4_10UnderscoreESY_SY_EEEEENS4_28SM100_TMA_2SM_LOAD_MULTICASTENS4_14ComposedLayoutINS4_7SwizzleILi3ELi4ELi3EEENS4_18smem_ptr_flag_bitsILi16EEENST_INS5_IJSG_NSA_ILi8EEEEEENS5_IJSC_SG_EEEEEEEvNS4_8identityENS4_18SM100_TMA_2SM_LOADENS12_IS14_S16_NST_INS5_IJS17_SG_EEENS5_IJSG_SC_EEEEEEEvS1C_EENS_8epilogue10collective18CollectiveEpilogueINS1J_23Sm100TmaWarpSpecializedILi4ELi2ELi16ELb1ELb0EEEJNS5_IJSG_SF_SG_EEENS5_IJNST_ISG_SC_EENST_INS5_IJNSA_ILi16EEESB_EEES19_EEEEESI_SK_SI_SK_NS1J_6fusion15FusionCallbacksIS1N_NS1U_17LinearCombinationISI_fSI_fLNS_15FloatRoundStyleE2EEES1O_S1T_JEEENS4_5SM1004TMEM4LOAD26SM100_TMEM_LOAD_32dp32b16xENS4_13SM90_TMA_LOADENS12_INS13_ILi1ELi4ELi3EEES16_NST_INS5_IJS17_S1Q_EEENS5_IJS1Q_SC_EEEEEEENS4_39AutoVectorizingCopyWithAssumedAlignmentILi128EEENS4_14SM90_TMA_STOREES29_S2B_S2B_EEEvvEEEEvNT_6ParamsE,@"STO_CUDA_ENTRY STV_DEFAULT"
_ZN7cutlass13device_kernelINS_4gemm6kernel13GemmUniversalIN4cute5tupleIJiiiiEEENS1_10collective13CollectiveMmaINS1_35MainloopSm100TmaUmmaWarpSpecializedILi3ELi2ELi4ENS5_IJNS4_1CILi2EEESB_NSA_ILi1EEEEEEEENS5_IJNSA_ILi128EEESF_NSA_ILi64EEEEEENS_6half_tENS5_IJSC_llEEESI_NS5_IJlSC_lEEENS4_8TiledMMAINS4_8MMA_AtomIJNS4_26SM100_MMA_F16BF16_2x1SM_SSISI_SI_fLi128ELi128ELNS4_4UMMA5MajorE1ELSP_0ELNSO_7ScaleInE0ELSQ_0EEEEEENS4_6LayoutINS5_IJSC_SC_SC_EEENS5_IJNSA_ILi0EEESV_SV_EEEEENS5_IJNS4_10UnderscoreESY_SY_EEEEENS4_28SM100_TMA_2SM_LOAD_MULTICASTENS4_14ComposedLayoutINS4_7SwizzleILi3ELi4ELi3EEENS4_18smem_ptr_flag_bitsILi16EEENST_INS5_IJSG_NSA_ILi8EEEEEENS5_IJSC_SG_EEEEEEEvNS4_8identityENS4_18SM100_TMA_2SM_LOADENS12_IS14_S16_NST_INS5_IJS17_SG_EEENS5_IJSG_SC_EEEEEEEvS1C_EENS_8epilogue10collective18CollectiveEpilogueINS1J_23Sm100TmaWarpSpecializedILi4ELi2ELi16ELb1ELb0EEEJNS5_IJSG_SF_SG_EEENS5_IJNST_ISG_SC_EENST_INS5_IJNSA_ILi16EEESB_EEES19_EEEEESI_SK_SI_SK_NS1J_6fusion15FusionCallbacksIS1N_NS1U_17LinearCombinationISI_fSI_fLNS_15FloatRoundStyleE2EEES1O_S1T_JEEENS4_5SM1004TMEM4LOAD26SM100_TMEM_LOAD_32dp32b16xENS4_13SM90_TMA_LOADENS12_INS13_ILi1ELi4ELi3EEES16_NST_INS5_IJS17_S1Q_EEENS5_IJS1Q_SC_EEEEEEENS4_39AutoVectorizingCopyWithAssumedAlignmentILi128EEENS4_14SM90_TMA_STOREES29_S2B_S2B_EEEvvEEEEvNT_6ParamsE:
[----:B------:R-:W1:Y:S01]  /*0000*/  LDC R1, c[0x0][0x37c] ;  /* 0x0000df00ff017b82 */ /* 0x000e620000000800 */
[----:B------:R-:W2:Y:S01]  /*0010*/  S2R R72, SR_TID.X ;  /* 0x0000000000487919 */ /* 0x000ea20000002100 */
[----:B------:R-:W3:Y:S06]  /*0020*/  LDCU.64 UR4, c[0x0][0x890] ;  /* 0x00011200ff0477ac */ /* 0x000eec0008000a00 */
[----:B------:R-:W4:Y:S01]  /*0030*/  S2UR UR37, SR_CgaCtaId ;  /* 0x00000000002579c3 */ /* 0x000f220000008800 */
[----:B------:R-:W-:Y:S02]  /*0040*/  PRMT R59, RZ, 0x7610, R59 ;  /* 0x00007610ff3b7816 */ /* 0x000fe4000000003b */
[----:B------:R-:W-:Y:S01]  /*0050*/  ELECT P1, URZ, PT ;  /* 0x0000000000ff782f */ /* 0x000fe20003820000 */
[----:B------:R-:W1:Y:S01]  /*0060*/  LDCU.64 UR46, c[0x0][0x358] ;  /* 0x00006b00ff2e77ac */ /* 0x000e620008000a00 */
[----:B---3--:R-:W-:-:S04]  /*0070*/  UISETP.NE.U32.AND UP0, UPT, UR4, URZ, UPT ;  /* 0x000000ff0400728c */ /* 0x008fc8000bf05070 */
[----:B------:R-:W-:Y:S02]  /*0080*/  UISETP.NE.AND.EX UP0, UPT, UR5, URZ, UPT, UP0 ;  /* 0x000000ff0500728c */ /* 0x000fe4000bf05300 */
[----:B----4-:R-:W-:Y:S02]  /*0090*/  ULOP3.LUT UR9, UR37, 0x1, URZ, 0xc0, !UPT ;  /* 0x0000000125097892 */ /* 0x010fe4000f8ec0ff */
[----:B------:R-:W-:Y:S01]  /*00a0*/  ULOP3.LUT UR8, UR37, 0x1, URZ, 0x3c, !UPT ;  /* 0x0000000125087892 */ /* 0x000fe2000f8e3cff */
[----:B--2---:R-:W-:-:S05]  /*00b0*/  SHF.R.U32.HI R66, RZ, 0x5, R72 ;  /* 0x00000005ff427819 */ /* 0x004fca0000011648 */
[----:B------:R-:W2:Y:S02]  /*00c0*/  SHFL.IDX PT, R0, R66, RZ, 0x1f ;  /* 0x00001fff42007589 */ /* 0x000ea400000e0000 */
[----:B--2---:R-:W-:Y:S01]  /*00d0*/  R2UR UR10, R0 ;  /* 0x00000000000a72ca */ /* 0x004fe200000e0000 */
[----:B-1----:R-:W-:-:S14]  /*00e0*/  BRA.U UP0, `(.L_x_0) ;  /* 0x00000001002c7547 */ /* 0x002fdc000b800000 */
[----:B------:R-:W1:Y:S02]  /*00f0*/  LDCU.64 UR6, c[0x0][0x888] ;  /* 0x00011100ff0677ac */ /* 0x000e640008000a00 */
[----:B-1----:R-:W-:-:S04]  /*0100*/  UISETP.NE.U32.AND UP0, UPT, UR6, URZ, UPT ;  /* 0x000000ff0600728c */ /* 0x002fc8000bf05070 */
[----:B------:R-:W-:-:S09]  /*0110*/  UISETP.NE.AND.EX UP0, UPT, UR7, URZ, UPT, UP0 ;  /* 0x000000ff0700728c */ /* 0x000fd2000bf05300 */
[----:B------:R-:W-:Y:S05]  /*0120*/  BRA.U !UP0, `(.L_x_1) ;  /* 0x0000000108107547 */ /* 0x000fea000b800000 */
[----:B------:R-:W1:Y:S02]  /*0130*/  LDC.64 R2, c[0x0][0x888] ;  /* 0x00022200ff027b82 */ /* 0x000e640000000a00 */
[----:B-1----:R1:W5:Y:S01]  /*0140*/  LDG.E R35, desc[UR46][R2.64] ;  /* 0x0000002e02237981 */ /* 0x002362000c1e1900 */
[----:B------:R-:W-:Y:S01]  /*0150*/  HFMA2 R59, -RZ, RZ, 0, 5.9604644775390625e-08 ;  /* 0x00000001ff3b7431 */ /* 0x000fe200000001ff */
[----:B------:R-:W-:Y:S05]  /*0160*/  BRA `(.L_x_0) ;  /* 0x00000000000c7947 */ /* 0x000fea0003800000 */
.L_x_1:
[----:B------:R-:W1:Y:S01]  /*0170*/  LDCU UR6, c[0x0][0x880] ;  /* 0x00011000ff0677ac */ /* 0x000e620008000800 */
[----:B------:R-:W-:Y:S01]  /*0180*/  HFMA2 R59, -RZ, RZ, 0, 5.9604644775390625e-08 ;  /* 0x00000001ff3b7431 */ /* 0x000fe200000001ff */
[----:B-1----:R-:W-:-:S07]  /*0190*/  MOV R35, UR6 ;  /* 0x0000000600237c02 */ /* 0x002fce0008000f00 */
.L_x_0:
[----:B------:R-:W2:Y:S02]  /*01a0*/  LDCU.64 UR6, c[0x0][0x8b0] ;  /* 0x00011600ff0677ac */ /* 0x000ea40008000a00 */
[----:B--2---:R-:W-:-:S04]  /*01b0*/  UISETP.NE.U32.AND UP0, UPT, UR6, URZ, UPT ;  /* 0x000000ff0600728c */ /* 0x004fc8000bf05070 */
[----:B------:R-:W-:-:S09]  /*01c0*/  UISETP.NE.AND.EX UP0, UPT, UR7, URZ, UPT, UP0 ;  /* 0x000000ff0700728c */ /* 0x000fd2000bf05300 */
[----:B------:R-:W-:Y:S05]  /*01d0*/  BRA.U UP0, `(.L_x_2) ;  /* 0x0000000100247547 */ /* 0x000fea000b800000 */
[----:B------:R-:W2:Y:S02]  /*01e0*/  LDCU.64 UR6, c[0x0][0x8a8] ;  /* 0x00011500ff0677ac */ /* 0x000ea40008000a00 */
[----:B--2---:R-:W-:-:S04]  /*01f0*/  UISETP.NE.U32.AND UP0, UPT, UR6, URZ, UPT ;  /* 0x000000ff0600728c */ /* 0x004fc8000bf05070 */
[----:B------:R-:W-:-:S09]  /*0200*/  UISETP.NE.AND.EX UP0, UPT, UR7, URZ, UPT, UP0 ;  /* 0x000000ff0700728c */ /* 0x000fd2000bf05300 */
[----:B------:R-:W-:Y:S05]  /*0210*/  BRA.U !UP0, `(.L_x_3) ;  /* 0x00000001080c7547 */ /* 0x000fea000b800000 */
[----:B------:R-:W2:Y:S02]  /*0220*/  LDC.64 R32, c[0x0][0x8a8] ;  /* 0x00022a00ff207b82 */ /* 0x000ea40000000a00 */
[----:B--2---:R2:W5:Y:S01]  /*0230*/  LDG.E R32, desc[UR46][R32.64] ;  /* 0x0000002e20207981 */ /* 0x004562000c1e1900 */
[----:B------:R-:W-:Y:S05]  /*0240*/  BRA `(.L_x_2) ;  /* 0x0000000000087947 */ /* 0x000fea0003800000 */
.L_x_3:
[----:B------:R-:W2:Y:S02]  /*0250*/  LDCU UR6, c[0x0][0x8a0] ;  /* 0x00011400ff0677ac */ /* 0x000ea40008000800 */
[----:B--2---:R-:W-:Y:S02]  /*0260*/  MOV R32, UR6 ;  /* 0x0000000600207c02 */ /* 0x004fe40008000f00 */
.L_x_2:
[----:B------:R-:W-:Y:S01]  /*0270*/  IMAD.U32 R0, RZ, RZ, UR10 ;  /* 0x0000000aff007e24 */ /* 0x000fe2000f8e00ff */
[----:B------:R-:W-:Y:S04]  /*0280*/  BSSY.RECONVERGENT B0, `(.L_x_4) ;  /* 0x000000c000007945 */ /* 0x000fe80003800200 */
[C---:B------:R-:W-:Y:S02]  /*0290*/  ISETP.NE.OR P2, PT, R0.reuse, 0x1, !P1 ;  /* 0x000000010000780c */ /* 0x040fe40004f45670 */
[----:B------:R-:W-:-:S11]  /*02a0*/  ISETP.NE.OR P0, PT, R0, 0x3, !P1 ;  /* 0x000000030000780c */ /* 0x000fd60004f05670 */
[----:B------:R-:W-:Y:S05]  /*02b0*/  @P2 BRA `(.L_x_5) ;  /* 0x0000000000202947 */ /* 0x000fea0003800000 */
[----:B------:R-:W3:Y:S02]  /*02c0*/  LDCU.64 UR6, c[0x0][0x348] ;  /* 0x00006900ff0677ac */ /* 0x000ee40008000a00 */
[----:B---3--:R-:W-:Y:S02]  /*02d0*/  UIADD3 UR12, UP1, UPT, UR6, 0x80, URZ ;  /* 0x00000080060c7890 */ /* 0x008fe4000ff3e0ff */
[----:B------:R-:W-:Y:S02]  /*02e0*/  UIADD3 UR6, UP0, UPT, UR6, 0x180, URZ ;  /* 0x0000018006067890 */ /* 0x000fe4000ff1e0ff */
[----:B------:R-:W-:Y:S02]  /*02f0*/  UIADD3.X UR13, UPT, UPT, URZ, UR7, URZ, UP1, !UPT ;  /* 0x00000007ff0d7290 */ /* 0x000fe40008ffe4ff */
[----:B------:R-:W-:-:S07]  /*0300*/  UIADD3.X UR7, UPT, UPT, URZ, UR7, URZ, UP0, !UPT ;  /* 0x00000007ff077290 */ /* 0x000fce00087fe4ff */
[----:B------:R3:W-:Y:S02]  /*0310*/  UTMACCTL.PF [UR12] ;  /* 0x000000000c0079b9 */ /* 0x0007e40008040000 */
[----:B------:R3:W-:Y:S02]  /*0320*/  UTMACCTL.PF [UR6] ;  /* 0x00000000060079b9 */ /* 0x0007e40008040000 */
[----:B---3--:R-:W-:Y:S01]  /*0330*/  NOP ;  /* 0x0000000000007918 */ /* 0x008fe20000000000 */
.L_x_5:
[----:B------:R-:W-:Y:S05]  /*0340*/  BSYNC.RECONVERGENT B0 ;  /* 0x0000000000007941 */ /* 0x000fea0003800200 */
.L_x_4:
[----:B------:R-:W-:Y:S04]  /*0350*/  BSSY.RECONVERGENT B0, `(.L_x_6) ;  /* 0x000000a000007945 */ /* 0x000fe80003800200 */
        /* <DEDUP_REMOVED lines=9> */
.L_x_7:
[----:B------:R-:W-:Y:S05]  /*03f0*/  BSYNC.RECONVERGENT B0 ;  /* 0x0000000000007941 */ /* 0x000fea0003800200 */
.L_x_6:
[----:B------:R-:W3:Y:S01]  /*0400*/  LDCU.64 UR6, c[0x0][0x888] ;  /* 0x00011100ff0677ac */ /* 0x000ee20008000a00 */
[----:B------:R-:W-:Y:S02]  /*0410*/  UISETP.EQ.U32.AND UP1, UPT, UR4, URZ, UPT ;  /* 0x000000ff0400728c */ /* 0x000fe4000bf22070 */
[----:B------:R-:W-:Y:S02]  /*0420*/  UPLOP3.LUT UP4, UPT, UPT, UPT, UPT, 0x80, 0x8 ;  /* 0x000000000008789c */ /* 0x000fe40003f8f070 */
[----:B---3--:R-:W-:-:S04]  /*0430*/  UISETP.NE.U32.AND UP0, UPT, UR6, URZ, UPT ;  /* 0x000000ff0600728c */ /* 0x008fc8000bf05070 */
[----:B------:R-:W-:-:S04]  /*0440*/  UISETP.NE.AND.EX UP0, UPT, UR7, URZ, UPT, UP0 ;  /* 0x000000ff0700728c */ /* 0x000fc8000bf05300 */
[----:B------:R-:W-:-:S04]  /*0450*/  UISETP.EQ.OR.EX UP2, UPT, UR5, URZ, !UP0, UP1 ;  /* 0x000000ff0500728c */ /* 0x000fc8000c742710 */
[----:B------:R-:W-:-:S05]  /*0460*/  UP2UR UR50, UPR, URZ, 0x4 ;  /* 0x00000004ff327883 */ /* 0x000fca0008000000 */
[----:B------:R-:W-:Y:S07]  /*0470*/  BRA.U !UP2, `(.L_x_8) ;  /* 0x000000010a207547 */ /* 0x000fee000b800000 */
[----:B------:R-:W-:Y:S01]  /*0480*/  UISETP.NE.U32.AND UP1, UPT, UR4, URZ, UPT ;  /* 0x000000ff0400728c */ /* 0x000fe2000bf25070 */
[----:B-----5:R-:W-:Y:S01]  /*0490*/  FSETP.NEU.AND P0, PT, R35, RZ, PT ;  /* 0x000000ff2300720b */ /* 0x020fe20003f0d000 */
[----:B------:R-:W-:Y:S02]  /*04a0*/  USEL UR4, URZ, 0xffffffff, UP0 ;  /* 0xffffffffff047887 */ /* 0x000fe40008000000 */
[----:B------:R-:W-:-:S10]  /*04b0*/  UISETP.NE.AND.EX UP1, UPT, UR5, URZ, UPT, UP1 ;  /* 0x000000ff0500728c */ /* 0x000fd4000bf25310 */
[----:B------:R-:W-:Y:S01]  /*04c0*/  VOTEU.ANY UP0, P0 ;  /* 0x0000000000ff7886 */ /* 0x000fe20000000100 */
[----:B------:R-:W-:-:S04]  /*04d0*/  @!UP1 USEL UR4, URZ, 0xffffffff, UP0 ;  /* 0xffffffffff049887 */ /* 0x000fc80008000000 */
[----:B------:R-:W-:-:S04]  /*04e0*/  ULOP3.LUT UR4, UR4, 0x1, URZ, 0xc0, !UPT ;  /* 0x0000000104047892 */ /* 0x000fc8000f8ec0ff */
[----:B------:R-:W-:-:S11]  /*04f0*/  UISETP.NE.U32.AND UP4, UPT, UR4, 0x1, UPT ;  /* 0x000000010400788c */ /* 0x000fd6000bf85070 */
.L_x_8:
[----:B------:R-:W3:Y:S01]  /*0500*/  SHFL.IDX PT, R0, R66, RZ, 0x1f ;  /* 0x00001fff42007589 */ /* 0x000ee200000e0000 */
[----:B------:R-:W-:-:S04]  /*0510*/  UISETP.NE.AND UP0, UPT, UR10, 0x2, UPT ;  /* 0x000000020a00788c */ /* 0x000fc8000bf05270 */
[----:B------:R-:W-:Y:S02]  /*0520*/  UISETP.EQ.AND UP1, UPT, UR9, URZ, !UP0 ;  /* 0x000000ff0900728c */ /* 0x000fe4000c722270 */
[----:B------:R-:W-:-:S04]  /*0530*/  USEL UR4, URZ, 0x1, UP0 ;  /* 0x00000001ff047887 */ /* 0x000fc80008000000 */
[----:B------:R-:W-:Y:S02]  /*0540*/  PLOP3.LUT P5, PT, P1, PT, UP1, 0x80, 0x8 ;  /* 0x000000000008781c */ /* 0x000fe40000faf018 */
[----:B---3--:R-:W-:-:S13]  /*0550*/  ISETP.NE.AND P0, PT, R0, RZ, PT ;  /* 0x000000ff0000720c */ /* 0x008fda0003f05270 */
[----:B------:R-:W-:Y:S05]  /*0560*/  @P0 BRA `(.L_x_9) ;  /* 0x00000000004c0947 */ /* 0x000fea0003800000 */
[----:B------:R-:W-:Y:S01]  /*0570*/  UMOV UR7, 0x400 ;  /* 0x0000040000077882 */ /* 0x000fe20000000000 */
[----:B------:R-:W-:Y:S01]  /*0580*/  UMOV UR6, 0x1 ;  /* 0x0000000100067882 */ /* 0x000fe20000000000 */
[----:B------:R-:W-:Y:S01]  /*0590*/  UMOV UR5, 0x2 ;  /* 0x0000000200057882 */ /* 0x000fe20000000000 */
[----:B------:R-:W-:Y:S02]  /*05a0*/  ULEA UR7, UR37, UR7, 0x18 ;  /* 0x0000000725077291 */ /* 0x000fe4000f8ec0ff */
[----:B------:R-:W-:-:S04]  /*05b0*/  UIADD3 UR12, UPT, UPT, -UR6, 0x100000, URZ ;  /* 0x00100000060c7890 */ /* 0x000fc8000fffe1ff */
[----:B------:R-:W-:Y:S02]  /*05c0*/  USHF.L.U32 UR13, UR12, 0xb, URZ ;  /* 0x0000000b0c0d7899 */ /* 0x000fe400080006ff */
[----:B------:R-:W-:Y:S02]  /*05d0*/  USHF.L.U32 UR12, UR12, 0x1, URZ ;  /* 0x000000010c0c7899 */ /* 0x000fe400080006ff */
[----:B------:R-:W-:-:S04]  /*05e0*/  UIADD3 UR14, UPT, UPT, -UR5, 0x100000, URZ ;  /* 0x00100000050e7890 */ /* 0x000fc8000fffe1ff */
[----:B------:R-:W-:Y:S02]  /*05f0*/  USHF.L.U32 UR15, UR14, 0xb, URZ ;  /* 0x0000000b0e0f7899 */ /* 0x000fe400080006ff */
[----:B------:R-:W-:Y:S01]  /*0600*/  USHF.L.U32 UR14, UR14, 0x1, URZ ;  /* 0x000000010e0e7899 */ /* 0x000fe200080006ff */
[----:B------:R-:W-:Y:S01]  /*0610*/  ELECT P0, URZ, PT ;  /* 0x0000000000ff782f */ /* 0x000fe20003800000 */
[----:B------:R-:W3:Y:S02]  /*0620*/  FENCE.VIEW.ASYNC.S ;  /* 0x00000000000073c6 */ /* 0x000ee40000000000 */
[----:B---3--:R3:W4:Y:S08]  /*0630*/  SYNCS.EXCH.64 URZ, [UR7], UR12 ;  /* 0x0000000c07ff75b2 */ /* 0x0087300008000100 */
[----:B------:R3:W1:Y:S01]  /*0640*/  SYNCS.EXCH.64 URZ, [UR7+0x18], UR14 ;  /* 0x0000180e07ff75b2 */ /* 0x0006620008000100 */
[----:B------:R3:W1:Y:S01]  /*0650*/  SYNCS.EXCH.64 URZ, [UR7+0x8], UR12 ;  /* 0x0000080c07ff75b2 */ /* 0x0006620008000100 */
[----:B------:R3:W1:Y:S01]  /*0660*/  SYNCS.EXCH.64 URZ, [UR7+0x20], UR14 ;  /* 0x0000200e07ff75b2 */ /* 0x0006620008000100 */
[----:B------:R3:W1:Y:S01]  /*0670*/  SYNCS.EXCH.64 URZ, [UR7+0x10], UR12 ;  /* 0x0000100c07ff75b2 */ /* 0x0006620008000100 */
[----:B------:R3:W1:Y:S01]  /*0680*/  SYNCS.EXCH.64 URZ, [UR7+0x28], UR14 ;  /* 0x0000280e07ff75b2 */ /* 0x0006620008000100 */
[----:B------:R-:W-:Y:S01]  /*0690*/  NOP ;  /* 0x0000000000007918 */ /* 0x000fe20000000000 */
.L_x_9:
[----:B------:R-:W2:Y:S01]  /*06a0*/  SHFL.IDX PT, R0, R66, RZ, 0x1f ;  /* 0x00001fff42007589 */ /* 0x000ea200000e0000 */
[----:B------:R-:W-:Y:S01]  /*06b0*/  NOP ;  /* 0x0000000000007918 */ /* 0x000fe20000000000 */
[----:B--2---:R-:W-:-:S13]  /*06c0*/  ISETP.NE.AND P0, PT, R0, 0x1, PT ;  /* 0x000000010000780c */ /* 0x004fda0003f05270 */
[----:B------:R-:W-:Y:S05]  /*06d0*/  @P0 BRA `(.L_x_10) ;  /* 0x0000000000540947 */ /* 0x000fea0003800000 */
[----:B---3--:R-:W-:Y:S01]  /*06e0*/  UMOV UR7, 0x400 ;  /* 0x0000040000077882 */ /* 0x008fe20000000000 */
        /* <DEDUP_REMOVED lines=10> */
[----:B------:R-:W2:Y:S02]  /*0790*/  FENCE.VIEW.ASYNC.S ;  /* 0x00000000000073c6 */ /* 0x000ea40000000000 */
[----:B--2---:R2:W3:Y:S08]  /*07a0*/  SYNCS.EXCH.64 URZ, [UR7+0x30], UR12 ;  /* 0x0000300c07ff75b2 */ /* 0x0044f00008000100 */
[----:B------:R2:W1:Y:S01]  /*07b0*/  SYNCS.EXCH.64 URZ, [UR7+0x50], UR14 ;  /* 0x0000500e07ff75b2 */ /* 0x0004620008000100 */
[----:B------:R2:W1:Y:S01]  /*07c0*/  SYNCS.EXCH.64 URZ, [UR7+0x38], UR12 ;  /* 0x0000380c07ff75b2 */ /* 0x0004620008000100 */
[----:B------:R2:W1:Y:S01]  /*07d0*/  SYNCS.EXCH.64 URZ, [UR7+0x58], UR14 ;  /* 0x0000580e07ff75b2 */ /* 0x0004620008000100 */
[----:B------:R2:W1:Y:S01]  /*07e0*/  SYNCS.EXCH.64 URZ, [UR7+0x40], UR12 ;  /* 0x0000400c07ff75b2 */ /* 0x0004620008000100 */
[----:B------:R2:W1:Y:S01]  /*07f0*/  SYNCS.EXCH.64 URZ, [UR7+0x60], UR14 ;  /* 0x0000600e07ff75b2 */ /* 0x0004620008000100 */
[----:B------:R2:W1:Y:S01]  /*0800*/  SYNCS.EXCH.64 URZ, [UR7+0x48], UR12 ;  /* 0x0000480c07ff75b2 */ /* 0x0004620008000100 */
[----:B------:R2:W1:Y:S01]  /*0810*/  SYNCS.EXCH.64 URZ, [UR7+0x68], UR14 ;  /* 0x0000680e07ff75b2 */ /* 0x0004620008000100 */
[----:B------:R-:W-:Y:S01]  /*0820*/  NOP ;  /* 0x0000000000007918 */ /* 0x000fe20000000000 */
.L_x_10:
[----:B------:R-:W4:Y:S01]  /*0830*/  SHFL.IDX PT, R0, R66, RZ, 0x1f ;  /* 0x00001fff42007589 */ /* 0x000f2200000e0000 */
[----:B------:R-:W-:Y:S01]  /*0840*/  NOP ;  /* 0x0000000000007918 */ /* 0x000fe20000000000 */
[----:B----4-:R-:W-:-:S13]  /*0850*/  ISETP.NE.AND P0, PT, R0, 0x3, PT ;  /* 0x000000030000780c */ /* 0x010fda0003f05270 */
[----:B------:R-:W-:Y:S05]  /*0860*/  @P0 BRA `(.L_x_11) ;  /* 0x00000000002c0947 */ /* 0x000fea0003800000 */
[----:B------:R-:W-:Y:S01]  /*0870*/  UMOV UR6, 0x400 ;  /* 0x0000040000067882 */ /* 0x000fe20000000000 */
[----:B------:R-:W-:Y:S01]  /*0880*/  UMOV UR5, 0x20 ;  /* 0x0000002000057882 */ /* 0x000fe20000000000 */
[----:B------:R-:W-:Y:S02]  /*0890*/  ULEA UR6, UR37, UR6, 0x18 ;  /* 0x0000000625067291 */ /* 0x000fe4000f8ec0ff */
[----:B--23--:R-:W-:-:S04]  /*08a0*/  UIADD3 UR12, UPT, UPT, -UR5, 0x100000, URZ ;  /* 0x00100000050c7890 */ /* 0x00cfc8000fffe1ff */
[----:B------:R-:W-:Y:S02]  /*08b0*/  USHF.L.U32 UR13, UR12, 0xb, URZ ;  /* 0x0000000b0c0d7899 */ /* 0x000fe400080006ff */
[----:B------:R-:W-:Y:S01]  /*08c0*/  USHF.L.U32 UR12, UR12, 0x1, URZ ;  /* 0x000000010c0c7899 */ /* 0x000fe200080006ff */
[----:B------:R-:W-:Y:S01]  /*08d0*/  ELECT P0, URZ, PT ;  /* 0x0000000000ff782f */ /* 0x000fe20003800000 */
[----:B------:R-:W2:Y:S10]  /*08e0*/  FENCE.VIEW.ASYNC.S ;  /* 0x00000000000073c6 */ /* 0x000eb40000000000 */
[----:B--2---:R4:W2:Y:S01]  /*08f0*/  SYNCS.EXCH.64 URZ, [UR6+0x70], UR12 ;  /* 0x0000700c06ff75b2 */ /* 0x0048a20008000100 */
[----:B------:R4:W3:Y:S02]  /*0900*/  SYNCS.EXCH.64 URZ, [UR6+0x78], UR12 ;  /* 0x0000780c06ff75b2 */ /* 0x0008e40008000100 */
[----:B----4-:R-:W-:Y:S01]  /*0910*/  NOP ;  /* 0x0000000000007918 */ /* 0x010fe20000000000 */
.L_x_11:
[----:B------:R-:W4:Y:S01]  /*0920*/  SHFL.IDX PT, R0, R66, RZ, 0x1f ;  /* 0x00001fff42007589 */ /* 0x000f2200000e0000 */
[----:B------:R-:W-:Y:S01]  /*0930*/  NOP ;  /* 0x0000000000007918 */ /* 0x000fe20000000000 */
[----:B----4-:R-:W-:-:S13]  /*0940*/  ISETP.NE.AND P0, PT, R0, 0x4, PT ;  /* 0x000000040000780c */ /* 0x010fda0003f05270 */
[----:B------:R-:W-:Y:S05]  /*0950*/  @P0 BRA `(.L_x_12) ;  /* 0x0000000000480947 */ /* 0x000fea0003800000 */
[----:B--23--:R-:W-:Y:S01]  /*0960*/  UMOV UR7, 0x3a0 ;  /* 0x000003a000077882 */ /* 0x00cfe20000000000 */
[----:B------:R-:W-:Y:S01]  /*0970*/  UMOV UR6, 0x400 ;  /* 0x0000040000067882 */ /* 0x000fe20000000000 */
[----:B------:R-:W-:Y:S01]  /*0980*/  USEL UR7, UR7, 0x320, UP4 ;  /* 0x0000032007077887 */ /* 0x000fe2000a000000 */
        /* <DEDUP_REMOVED lines=10> */
[----:B--2---:R4:W2:Y:S08]  /*0a30*/  SYNCS.EXCH.64 URZ, [UR6+0x80], UR12 ;  /* 0x0000800c06ff75b2 */ /* 0x0048b00008000100 */
[----:B------:R4:W3:Y:S01]  /*0a40*/  SYNCS.EXCH.64 URZ, [UR6+0x90], UR14 ;  /* 0x0000900e06ff75b2 */ /* 0x0008e20008000100 */
[----:B------:R4:W1:Y:S01]  /*0a50*/  SYNCS.EXCH.64 URZ, [UR6+0x88], UR12 ;  /* 0x0000880c06ff75b2 */ /* 0x0008620008000100 */
[----:B------:R4:W1:Y:S02]  /*0a60*/  SYNCS.EXCH.64 URZ, [UR6+0x98], UR14 ;  /* 0x0000980e06ff75b2 */ /* 0x0008640008000100 */
[----:B----4-:R-:W-:Y:S01]  /*0a70*/  NOP ;  /* 0x0000000000007918 */ /* 0x010fe20000000000 */
.L_x_12:
[----:B------:R-:W4:Y:S01]  /*0a80*/  SHFL.IDX PT, R0, R66, RZ, 0x1f ;  /* 0x00001fff42007589 */ /* 0x000f2200000e0000 */
[----:B------:R-:W-:Y:S01]  /*0a90*/  NOP ;  /* 0x0000000000007918 */ /* 0x000fe20000000000 */
[----:B----4-:R-:W-:-:S13]  /*0aa0*/  ISETP.NE.AND P0, PT, R0, 0x5, PT ;  /* 0x000000050000780c */ /* 0x010fda0003f05270 */
[----:B------:R-:W-:Y:S05]  /*0ab0*/  @P0 BRA `(.L_x_13) ;  /* 0x0000000000540947 */ /* 0x000fea0003800000 */
[----:B--23--:R-:W-:Y:S01]  /*0ac0*/  UMOV UR7, 0x400 ;  /* 0x0000040000077882 */ /* 0x00cfe20000000000 */
        /* <DEDUP_REMOVED lines=14> */
[----:B------:R4:W1:Y:S01]  /*0bb0*/  SYNCS.EXCH.64 URZ, [UR7+0xc8], UR14 ;  /* 0x0000c80e07ff75b2 */ /* 0x0008620008000100 */
[----:B------:R4:W1:Y:S01]  /*0bc0*/  SYNCS.EXCH.64 URZ, [UR7+0xb0], UR12 ;  /* 0x0000b00c07ff75b2 */ /* 0x0008620008000100 */
[----:B------:R4:W1:Y:S01]  /*0bd0*/  SYNCS.EXCH.64 URZ, [UR7+0xd0], UR14 ;  /* 0x0000d00e07ff75b2 */ /* 0x0008620008000100 */
[----:B------:R4:W1:Y:S01]  /*0be0*/  SYNCS.EXCH.64 URZ, [UR7+0xb8], UR12 ;  /* 0x0000b80c07ff75b2 */ /* 0x0008620008000100 */
[----:B------:R4:W1:Y:S02]  /*0bf0*/  SYNCS.EXCH.64 URZ, [UR7+0xd8], UR14 ;  /* 0x0000d80e07ff75b2 */ /* 0x0008640008000100 */
[----:B----4-:R-:W-:Y:S01]  /*0c00*/  NOP ;  /* 0x0000000000007918 */ /* 0x010fe20000000000 */
.L_x_13:
[----:B------:R-:W4:Y:S01]  /*0c10*/  SHFL.IDX PT, R0, R66, RZ, 0x1f ;  /* 0x00001fff42007589 */ /* 0x000f2200000e0000 */
[----:B------:R-:W-:Y:S01]  /*0c20*/  ISETP.NE.OR P1, PT, RZ, UR10, !P1 ;  /* 0x0000000aff007c0c */ /* 0x000fe2000cf25670 */
        /* <DEDUP_REMOVED lines=12> */
[----:B------:R4:W3:Y:S01]  /*0cf0*/  SYNCS.EXCH.64 URZ, [UR6+0xf0], UR12 ;  /* 0x0000f00c06ff75b2 */ /* 0x0008e20008000100 */
[----:B------:R4:W1:Y:S01]  /*0d00*/  SYNCS.EXCH.64 URZ, [UR6+0xe8], UR12 ;  /* 0x0000e80c06ff75b2 */ /* 0x0008620008000100 */
[----:B------:R4:W1:Y:S02]  /*0d10*/  SYNCS.EXCH.64 URZ, [UR6+0xf8], UR12 ;  /* 0x0000f80c06ff75b2 */ /* 0x0008640008000100 */
[----:B----4-:R-:W-:Y:S01]  /*0d20*/  NOP ;  /* 0x0000000000007918 */ /* 0x010fe20000000000 */
.L_x_14:
[----:B------:R-:W-:Y:S01]  /*0d30*/  VOTEU.ALL UP0, P1 ;  /* 0x0000000000ff7886 */ /* 0x000fe20000800000 */
[----:B--23--:R-:W-:Y:S01]  /*0d40*/  UMOV UR12, 0x20 ;  /* 0x00000020000c7882 */ /* 0x00cfe20000000000 */
[----:B------:R-:W2:Y:S01]  /*0d50*/  LDCU UR6, c[0x0][0x36c] ;  /* 0x00006d80ff0677ac */ /* 0x000ea20008000800 */
[----:B------:R-:W-:Y:S01]  /*0d60*/  NOP ;  /* 0x0000000000007918 */ /* 0x000fe20000000000 */
[----:B------:R-:W-:Y:S01]  /*0d70*/  LOP3.LUT R10, R72, 0x1f, RZ, 0xc0, !PT ;  /* 0x0000001f480a7812 */ /* 0x000fe200078ec0ff */
[----:B------:R-:W-:Y:S01]  /*0d80*/  @!UP0 UMOV UR5, 0x400 ;  /* 0x0000040000058882 */ /* 0x000fe20000000000 */
[----:B------:R-:W-:-:S04]  /*0d90*/  @!UP0 UIADD3 UR12, UPT, UPT, -UR12, 0x100000, URZ ;  /* 0x001000000c0c8890 */ /* 0x000fc8000fffe1ff */
[----:B------:R-:W-:Y:S02]  /*0da0*/  @!UP0 USHF.L.U32 UR13, UR12, 0xb, URZ ;  /* 0x0000000b0c0d8899 */ /* 0x000fe400080006ff */
[----:B------:R-:W-:Y:S02]  /*0db0*/  @!UP0 USHF.L.U32 UR12, UR12, 0x1, URZ ;  /* 0x000000010c0c8899 */ /* 0x000fe400080006ff */
[----:B------:R-:W-:Y:S01]  /*0dc0*/  @!UP0 ULEA UR5, UR37, UR5, 0x18 ;  /* 0x0000000525058291 */ /* 0x000fe2000f8ec0ff */
[----:B------:R-:W-:Y:S01]  /*0dd0*/  VOTEU.ALL UP0, P1 ;  /* 0x0000000000ff7886 */ /* 0x000fe20000800000 */
[----:B------:R-:W-:Y:S02]  /*0de0*/  UISETP.NE.AND UP3, UPT, UR10, URZ, UPT ;  /* 0x000000ff0a00728c */ /* 0x000fe4000bf65270 */
[----:B--2---:R-:W-:Y:S01]  /*0df0*/  UISETP.EQ.U32.AND UP1, UPT, UR6, 0x1, UPT ;  /* 0x000000010600788c */ /* 0x004fe2000bf22070 */
[----:B------:R-:W2:Y:S07]  /*0e00*/  FENCE.VIEW.ASYNC.S ;  /* 0x00000000000073c6 */ /* 0x000eae0000000000 */
[----:B--2---:R2:W3:Y:S01]  /*0e10*/  @!UP0 SYNCS.EXCH.64 URZ, [UR5+0x100], UR12 ;  /* 0x0001000c05ff85b2 */ /* 0x0044e20008000100 */
[----:B------:R-:W-:Y:S05]  /*0e20*/  BRA.U !UP1, `(.L_x_15) ;  /* 0x0000000109087547 */ /* 0x000fea000b800000 */
[----:B-1-3--:R-:W-:Y:S01]  /*0e30*/  UCGABAR_ARV ;  /* 0x00000000000079c7 */ /* 0x00afe20008000000 */
[----:B------:R-:W-:Y:S05]  /*0e40*/  BRA `(.L_x_16) ;  /* 0x0000000000047947 */ /* 0x000fea0003800000 */
.L_x_15:
[----:B-1-3--:R-:W-:Y:S01]  /*0e50*/  NOP ;  /* 0x0000000000007918 */ /* 0x00afe20000000000 */
.L_x_16:
[----:B------:R-:W1:Y:S01]  /*0e60*/  S2R R11, SR_CTAID.X ;  /* 0x00000000000b7919 */ /* 0x000e620000002500 */
[----:B------:R-:W-:-:S05]  /*0e70*/  CS2R.32 R60, SR_CgaSize ;  /* 0x00000000003c7805 */ /* 0x000fca0000008a00 */
[----:B------:R-:W-:-:S05]  /*0e80*/  IMAD R60, R60, -0xa0, RZ ;  /* 0xffffff603c3c7824 */ /* 0x000fca00078e02ff */
[----:B------:R-:W-:-:S14]  /*0e90*/  R2UR UR6, R60 ;  /* 0x000000003c0672ca */ /* 0x000fdc00000e0000 */
[----:B------:R-:W3:Y:S01]  /*0ea0*/  LDCU UR6, c[0x0][UR6+0x2b0] ;  /* 0x00005600060677ac */ /* 0x000ee20008000800 */
[----:B------:R-:W-:-:S05]  /*0eb0*/  CS2R.32 R0, SR_CgaSize ;  /* 0x0000000000007805 */ /* 0x000fca0000008a00 */
[----:B------:R-:W-:-:S06]  /*0ec0*/  IMAD R0, R0, -0xa0, RZ ;  /* 0xffffff6000007824 */ /* 0x000fcc00078e02ff */
[----:B------:R-:W4:Y:S01]  /*0ed0*/  LDC R0, c[0x0][R0+0x2a0] ;  /* 0x0000a80000007b82 */ /* 0x000f220000000800 */
[----:B------:R-:W-:Y:S01]  /*0ee0*/  PRMT R8, RZ, 0x7610, R8 ;  /* 0x00007610ff087816 */ /* 0x000fe20000000008 */
[----:B------:R-:W3:Y:S01]  /*0ef0*/  S2R R34, SR_CTAID.Y ;  /* 0x0000000000227919 */ /* 0x000ee20000002600 */
[----:B------:R-:W-:-:S05]  /*0f00*/  CS2R.32 R60, SR_CgaSize ;  /* 0x00000000003c7805 */ /* 0x000fca0000008a00 */
[----:B------:R-:W-:-:S05]  /*0f10*/  IMAD R60, R60, -0xa0, RZ ;  /* 0xffffff603c3c7824 */ /* 0x000fca00078e02ff */
[----:B--2---:R-:W-:-:S14]  /*0f20*/  R2UR UR5, R60 ;  /* 0x000000003c0572ca */ /* 0x004fdc00000e0000 */
[----:B------:R-:W2:Y:S01]  /*0f30*/  LDCU UR5, c[0x0][UR5+0x2b4] ;  /* 0x00005680050577ac */ /* 0x000ea20008000800 */
[----:B------:R-:W1:Y:S01]  /*0f40*/  LDCU UR11, c[0x0][0xb30] ;  /* 0x00016600ff0b77ac */ /* 0x000e620008000800 */
[----:B------:R-:W3:Y:S01]  /*0f50*/  LDC R9, c[0x0][0xb24] ;  /* 0x0002c900ff097b82 */ /* 0x000ee20000000800 */
[----:B------:R-:W-:Y:S02]  /*0f60*/  UISETP.GT.U32.AND UP0, UPT, UR9, 0xffff, UPT ;  /* 0x0000ffff0900788c */ /* 0x000fe4000bf04070 */
[----:B------:R-:W-:Y:S02]  /*0f70*/  USHF.L.U32 UR7, UR37, 0xa, URZ ;  /* 0x0000000a25077899 */ /* 0x000fe400080006ff */
[----:B------:R-:W-:Y:S01]  /*0f80*/  USEL UR12, UR9, 0xffff, !UP0 ;  /* 0x0000ffff090c7887 */ /* 0x000fe2000c000000 */
[----:B------:R-:W-:-:S05]  /*0f90*/  CS2R.32 R58, SR_CgaSize ;  /* 0x00000000003a7805 */ /* 0x000fca0000008a00 */
[----:B------:R-:W-:-:S06]  /*0fa0*/  IMAD R58, R58, -0xa0, RZ ;  /* 0xffffff603a3a7824 */ /* 0x000fcc00078e02ff */
[----:B------:R-:W4:Y:S01]  /*0fb0*/  LDC R58, c[0x0][R58+0x2a4] ;  /* 0x0000a9003a3a7b82 */ /* 0x000f220000000800 */
[----:B------:R-:W-:Y:S02]  /*0fc0*/  ULOP3.LUT UR7, UR7, 0x800, URZ, 0xc0, !UPT ;  /* 0x0000080007077892 */ /* 0x000fe4000f8ec0ff */
[----:B------:R-:W-:Y:S02]  /*0fd0*/  ULOP3.LUT UR12, UR12, 0xffff, URZ, 0xc0, !UPT ;  /* 0x0000ffff0c0c7892 */ /* 0x000fe4000f8ec0ff */
[----:B------:R-:W-:-:S03]  /*0fe0*/  UISETP.NE.AND UP2, UPT, UR10, 0x2, UPT ;  /* 0x000000020a00788c */ /* 0x000fc6000bf45270 */
[----:B------:R-:W4:Y:S01]  /*0ff0*/  LDC R26, c[0x0][0xb24] ;  /* 0x0002c900ff1a7b82 */ /* 0x000f220000000800 */
[----:B-1----:R-:W-:Y:S01]  /*1000*/  UISETP.NE.AND UP0, UPT, UR11, 0x1, UPT ;  /* 0x000000010b00788c */ /* 0x002fe2000bf05270 */
[----:B------:R-:W-:Y:S01]  /*1010*/  I2FP.F32.U32 R60, R11 ;  /* 0x0000000b003c7245 */ /* 0x000fe20000201000 */
[----:B------:R-:W-:-:S05]  /*1020*/  IMAD.MOV.U32 R37, RZ, RZ, R11 ;  /* 0x000000ffff257224 */ /* 0x000fca00078e000b */
[----:B------:R-:W1:Y:S01]  /*1030*/  S2UR UR36, SR_CTAID.Z ;  /* 0x00000000002479c3 */ /* 0x000e620000002700 */
[----:B---3--:R-:W-:Y:S02]  /*1040*/  ISETP.GE.AND P0, PT, R9, 0x1, PT ;  /* 0x000000010900780c */ /* 0x008fe40003f06270 */
[----:B------:R-:W-:Y:S01]  /*1050*/  I2FP.F32.U32 R3, R34 ;  /* 0x0000002200037245 */ /* 0x000fe20000201000 */
[----:B------:R-:W-:Y:S01]  /*1060*/  FMUL R60, R60, UR6 ;  /* 0x000000063c3c7c20 */ /* 0x000fe20008400000 */
[----:B------:R-:W-:-:S03]  /*1070*/  USHF.R.U32.HI UR6, URZ, 0x6, UR7 ;  /* 0x00000006ff067899 */ /* 0x000fc60008011607 */
[----:B--2---:R-:W-:Y:S01]  /*1080*/  FMUL R3, R3, UR5 ;  /* 0x0000000503037c20 */ /* 0x004fe20008400000 */
[----:B------:R-:W-:Y:S01]  /*1090*/  UMOV UR5, 0x5 ;  /* 0x0000000500057882 */ /* 0x000fe20000000000 */
[----:B------:R-:W2:Y:S01]  /*10a0*/  F2I.U32.TRUNC.NTZ R60, R60 ;  /* 0x0000003c003c7305 */ /* 0x000ea2000020f000 */
[----:B------:R-:W-:-:S07]  /*10b0*/  USHF.L.U32 UR5, UR5, UR12, URZ ;  /* 0x0000000c05057299 */ /* 0x000fce00080006ff */
[----:B------:R-:W3:Y:S01]  /*10c0*/  F2I.U32.TRUNC.NTZ R3, R3 ;  /* 0x0000000300037305 */ /* 0x000ee2000020f000 */
[----:B--2---:R-:W-:-:S04]  /*10d0*/  IMAD.MOV R60, RZ, RZ, -R60 ;  /* 0x000000ffff3c7224 */ /* 0x004fc800078e0a3c */
[----:B----4-:R-:W-:Y:S01]  /*10e0*/  IMAD R60, R0, R60, R11 ;  /* 0x0000003c003c7224 */ /* 0x010fe200078e020b */
[----:B------:R-:W-:Y:S02]  /*10f0*/  PRMT R0, RZ, 0x7610, R0 ;  /* 0x00007610ff007816 */ /* 0x000fe40000000000 */
[----:B---3--:R-:W-:-:S05]  /*1100*/  IADD3 R3, PT, PT, -R3, RZ, RZ ;  /* 0x000000ff03037210 */ /* 0x008fca0007ffe1ff */
[----:B------:R-:W-:Y:S01]  /*1110*/  IMAD R58, R58, R3, R34 ;  /* 0x000000033a3a7224 */ /* 0x000fe200078e0222 */
[----:B-1----:R-:W-:Y:S06]  /*1120*/  BRA.U UP3, `(.L_x_17) ;  /* 0x0000000103387547 */ /* 0x002fec000b800000 */
[C---:B------:R-:W-:Y:S01]  /*1130*/  ISETP.GT.U32.AND P1, PT, R60.reuse, 0x1, PT ;  /* 0x000000013c00780c */ /* 0x040fe20003f24070 */
[----:B------:R-:W-:Y:S01]  /*1140*/  IMAD.MOV.U32 R0, RZ, RZ, 0x3 ;  /* 0x00000003ff007424 */ /* 0x000fe200078e00ff */
[----:B------:R-:W-:Y:S02]  /*1150*/  LOP3.LUT R3, R60, 0xfffffffe, RZ, 0xc0, !PT ;  /* 0xfffffffe3c037812 */ /* 0x000fe400078ec0ff */
[C---:B------:R-:W-:Y:S02]  /*1160*/  ISETP.NE.AND P2, PT, R58.reuse, RZ, P1 ;  /* 0x000000ff3a00720c */ /* 0x040fe40000f45270 */
[C---:B------:R-:W-:Y:S01]  /*1170*/  ISETP.NE.AND P1, PT, R58.reuse, 0x1, P1 ;  /* 0x000000013a00780c */ /* 0x040fe20000f25270 */
[----:B------:R-:W-:Y:S01]  /*1180*/  IMAD R3, R58, 0x2, R3 ;  /* 0x000000023a037824 */ /* 0x000fe200078e0203 */
[----:B------:R-:W-:Y:S02]  /*1190*/  SEL R4, RZ, 0x1, P2 ;  /* 0x00000001ff047807 */ /* 0x000fe40001000000 */
[----:B------:R-:W-:-:S02]  /*11a0*/  SEL R5, RZ, 0x4, P1 ;  /* 0x00000004ff057807 */ /* 0x000fc40000800000 */
[----:B------:R-:W-:Y:S02]  /*11b0*/  SEL R2, RZ, 0x2, P2 ;  /* 0x00000002ff027807 */ /* 0x000fe40001000000 */
[----:B------:R-:W-:Y:S02]  /*11c0*/  SHF.L.U32 R0, R0, R3, RZ ;  /* 0x0000000300007219 */ /* 0x000fe400000006ff */
[----:B------:R-:W-:Y:S02]  /*11d0*/  IADD3 R5, PT, PT, R2, R5, R4 ;  /* 0x0000000502057210 */ /* 0x000fe40007ffe004 */
[----:B------:R-:W-:-:S05]  /*11e0*/  SEL R2, RZ, 0x8, P1 ;  /* 0x00000008ff027807 */ /* 0x000fca0000800000 */
[----:B------:R-:W-:-:S05]  /*11f0*/  IMAD.IADD R2, R5, 0x1, R2 ;  /* 0x0000000105027824 */ /* 0x000fca00078e0202 */
[----:B------:R-:W-:Y:S02]  /*1200*/  PRMT R8, R2, 0x7610, R8 ;  /* 0x0000761002087816 */ /* 0x000fe40000000008 */
.L_x_17:
[----:B------:R-:W-:Y:S05]  /*1210*/  @!P0 BRA `(.L_x_18) ;  /* 0x0000000000b88947 */ /* 0x000fea0003800000 */
[----:B------:R-:W1:Y:S01]  /*1220*/  LDC.64 R4, c[0x0][0xb18] ;  /* 0x0002c600ff047b82 */ /* 0x000e620000000a00 */
[----:B------:R-:W-:-:S07]  /*1230*/  ISETP.NE.AND P0, PT, R9, 0x1, PT ;  /* 0x000000010900780c */ /* 0x000fce0003f05270 */
[----:B------:R-:W2:Y:S08]  /*1240*/  LDC R14, c[0x0][0xb0c] ;  /* 0x0002c300ff0e7b82 */ /* 0x000eb00000000800 */
[----:B------:R-:W3:Y:S08]  /*1250*/  LDC R13, c[0x0][0x370] ;  /* 0x0000dc00ff0d7b82 */ /* 0x000ef00000000800 */
[----:B------:R-:W4:Y:S01]  /*1260*/  LDC R16, c[0x0][0x374] ;  /* 0x0000dd00ff107b82 */ /* 0x000f220000000800 */
[----:B-1----:R-:W-:-:S07]  /*1270*/  ISETP.NE.AND P1, PT, R4, 0x1, PT ;  /* 0x000000010400780c */ /* 0x002fce0003f25270 */
[----:B------:R-:W3:Y:S01]  /*1280*/  LDC.64 R6, c[0x0][0xb10] ;  /* 0x0002c400ff067b82 */ /* 0x000ee20000000a00 */
[----:B--2---:R-:W-:-:S07]  /*1290*/  ISETP.NE.AND P2, PT, R14, 0x1, PT ;  /* 0x000000010e00780c */ /* 0x004fce0003f45270 */
[----:B------:R-:W1:Y:S08]  /*12a0*/  LDC R12, c[0x0][0xb20] ;  /* 0x0002c800ff0c7b82 */ /* 0x000e700000000800 */
[----:B------:R-:W2:Y:S01]  /*12b0*/  LDC.64 R2, c[0x0][0xb28] ;  /* 0x0002ca00ff027b82 */ /* 0x000ea20000000a00 */
[----:B----4-:R-:W-:-:S04]  /*12c0*/  IMAD.HI.U32 R15, R16, R5, RZ ;  /* 0x00000005100f7227 */ /* 0x010fc800078e00ff */
[----:B------:R-:W-:-:S04]  /*12d0*/  IMAD.HI.U32 R5, R34, R5, RZ ;  /* 0x0000000522057227 */ /* 0x000fc800078e00ff */
[----:B---3--:R-:W-:-:S04]  /*12e0*/  IMAD.HI.U32 R18, R13, R6, RZ ;  /* 0x000000060d127227 */ /* 0x008fc800078e00ff */
[C---:B------:R-:W-:Y:S01]  /*12f0*/  IMAD.HI.U32 R20, R11.reuse, R6, RZ ;  /* 0x000000060b147227 */ /* 0x040fe200078e00ff */
[-C--:B------:R-:W-:Y:S02]  /*1300*/  @P2 SHF.R.U32.HI R13, RZ, R7.reuse, R18 ;  /* 0x00000007ff0d2219 */ /* 0x080fe40000011612 */
[-C--:B-1----:R-:W-:Y:S02]  /*1310*/  @P1 SHF.R.U32.HI R16, RZ, R12.reuse, R15 ;  /* 0x0000000cff101219 */ /* 0x082fe4000001160f */
[----:B------:R-:W-:Y:S02]  /*1320*/  SHF.R.U32.HI R5, RZ, R12, R5 ;  /* 0x0000000cff057219 */ /* 0x000fe40000011605 */
[----:B------:R-:W-:Y:S02]  /*1330*/  SHF.R.U32.HI R20, RZ, R7, R20 ;  /* 0x00000007ff147219 */ /* 0x000fe40000011614 */
[----:B------:R-:W-:Y:S01]  /*1340*/  SEL R5, R34, R5, !P1 ;  /* 0x0000000522057207 */ /* 0x000fe20004800000 */
[----:B--2---:R-:W-:Y:S01]  /*1350*/  IMAD.HI.U32 R18, R16, R2, RZ ;  /* 0x0000000210127227 */ /* 0x004fe200078e00ff */
[----:B------:R-:W-:-:S02]  /*1360*/  SEL R37, R11, R20, !P2 ;  /* 0x000000140b257207 */ /* 0x000fc40005000000 */
[----:B------:R-:W-:Y:S01]  /*1370*/  IADD3 R7, PT, PT, -R5, RZ, RZ ;  /* 0x000000ff05077210 */ /* 0x000fe20007ffe1ff */
[----:B------:R-:W-:Y:S01]  /*1380*/  IMAD.HI.U32 R6, R13, R2, RZ ;  /* 0x000000020d067227 */ /* 0x000fe200078e00ff */
[----:B------:R-:W-:-:S03]  /*1390*/  @P0 SHF.R.U32.HI R16, RZ, R3, R18 ;  /* 0x00000003ff100219 */ /* 0x000fc60000011612 */
[----:B------:R-:W-:Y:S01]  /*13a0*/  IMAD R7, R4, R7, R34 ;  /* 0x0000000704077224 */ /* 0x000fe200078e0222 */
[----:B------:R-:W-:Y:S01]  /*13b0*/  @P0 SHF.R.U32.HI R13, RZ, R3, R6 ;  /* 0x00000003ff0d0219 */ /* 0x000fe20000011606 */
[----:B------:R-:W-:-:S04]  /*13c0*/  IMAD R16, R16, R9, RZ ;  /* 0x0000000910107224 */ /* 0x000fc800078e02ff */
[----:B------:R-:W-:Y:S01]  /*13d0*/  IMAD R6, R13, R9, RZ ;  /* 0x000000090d067224 */ /* 0x000fe200078e02ff */
[----:B------:R-:W-:-:S04]  /*13e0*/  ISETP.GE.AND P1, PT, R5, R16, PT ;  /* 0x000000100500720c */ /* 0x000fc80003f26270 */
[----:B------:R-:W-:Y:S01]  /*13f0*/  ISETP.GE.OR P1, PT, R37, R6, P1 ;  /* 0x000000062500720c */ /* 0x000fe20000f26670 */
[----:B------:R-:W-:-:S05]  /*1400*/  IMAD.HI.U32 R6, R5, R2, RZ ;  /* 0x0000000205067227 */ /* 0x000fca00078e00ff */
[----:B------:R-:W-:-:S04]  /*1410*/  SHF.R.U32.HI R6, RZ, R3, R6 ;  /* 0x00000003ff067219 */ /* 0x000fc80000011606 */
[----:B------:R-:W-:-:S03]  /*1420*/  SEL R6, R5, R6, !P0 ;  /* 0x0000000605067207 */ /* 0x000fc60004000000 */
[----:B------:R-:W-:Y:S01]  /*1430*/  @!P1 IMAD.HI.U32 R12, R37, R2, RZ ;  /* 0x00000002250c9227 */ /* 0x000fe200078e00ff */
[----:B------:R-:W-:-:S04]  /*1440*/  IADD3 R2, PT, PT, -R6, RZ, RZ ;  /* 0x000000ff06027210 */ /* 0x000fc80007ffe1ff */
[----:B------:R-:W-:Y:S01]  /*1450*/  @!P1 SHF.R.U32.HI R12, RZ, R3, R12 ;  /* 0x00000003ff0c9219 */ /* 0x000fe2000001160c */
[----:B------:R-:W-:-:S03]  /*1460*/  IMAD R2, R9, R2, R5 ;  /* 0x0000000209027224 */ /* 0x000fc600078e0205 */
[----:B------:R-:W-:-:S05]  /*1470*/  @!P1 SEL R3, R37, R12, !P0 ;  /* 0x0000000c25039207 */ /* 0x000fca0004000000 */
[--C-:B------:R-:W-:Y:S02]  /*1480*/  @!P1 IMAD.IADD R6, R6, 0x1, -R3.reuse ;  /* 0x0000000106069824 */ /* 0x100fe400078e0a03 */
[----:B------:R-:W-:Y:S01]  /*1490*/  @!P1 IMAD R3, R2, R13, R3 ;  /* 0x0000000d02039224 */ /* 0x000fe200078e0203 */
[----:B------:R-:W-:Y:S01]  /*14a0*/  IADD3 R2, PT, PT, -R37, RZ, RZ ;  /* 0x000000ff25027210 */ /* 0x000fe20007ffe1ff */
[----:B------:R-:W-:Y:S02]  /*14b0*/  @!P1 IMAD R5, R6, R9, R37 ;  /* 0x0000000906059224 */ /* 0x000fe400078e0225 */
[----:B------:R-:W-:Y:S02]  /*14c0*/  @!P1 IMAD.MOV.U32 R37, RZ, RZ, R3 ;  /* 0x000000ffff259224 */ /* 0x000fe400078e0003 */
[----:B------:R-:W-:Y:S02]  /*14d0*/  IMAD R2, R14, R2, R11 ;  /* 0x000000020e027224 */ /* 0x000fe400078e020b */
[----:B------:R-:W-:-:S02]  /*14e0*/  IMAD R34, R5, R4, R7 ;  /* 0x0000000405227224 */ /* 0x000fc400078e0207 */
[----:B------:R-:W-:Y:S02]  /*14f0*/  IMAD R37, R37, R14, R2 ;  /* 0x0000000e25257224 */ /* 0x000fe400078e0202 */
.L_x_18:
[----:B------:R-:W-:Y:S05]  /*1500*/  BRA.U UP0, `(.L_x_19) ;  /* 0x0000000100407547 */ /* 0x000fea000b800000 */
[----:B------:R-:W1:Y:S08]  /*1510*/  LDC.64 R4, c[0x0][0xb10] ;  /* 0x0002c400ff047b82 */ /* 0x000e700000000a00 */
[----:B------:R-:W2:Y:S08]  /*1520*/  LDC.64 R2, c[0x0][0xb18] ;  /* 0x0002c600ff027b82 */ /* 0x000eb00000000a00 */
[----:B------:R-:W3:Y:S08]  /*1530*/  LDC R6, c[0x0][0xb20] ;  /* 0x0002c800ff067b82 */ /* 0x000ef00000000800 */
[----:B------:R-:W4:Y:S01]  /*1540*/  LDC R12, c[0x0][0xb0c] ;  /* 0x0002c300ff0c7b82 */ /* 0x000f220000000800 */
[----:B-1----:R-:W-:-:S05]  /*1550*/  IMAD.HI.U32 R4, R37, R4, RZ ;  /* 0x0000000425047227 */ /* 0x002fca00078e00ff */
[----:B------:R-:W-:Y:S01]  /*1560*/  SHF.R.U32.HI R4, RZ, R5, R4 ;  /* 0x00000005ff047219 */ /* 0x000fe20000011604 */
[----:B--2---:R-:W-:Y:S01]  /*1570*/  IMAD.HI.U32 R3, R34, R3, RZ ;  /* 0x0000000322037227 */ /* 0x004fe200078e00ff */
[----:B------:R-:W-:-:S04]  /*1580*/  ISETP.NE.AND P0, PT, R2, 0x1, PT ;  /* 0x000000010200780c */ /* 0x000fc80003f05270 */
[----:B---3--:R-:W-:-:S04]  /*1590*/  SHF.R.U32.HI R3, RZ, R6, R3 ;  /* 0x00000006ff037219 */ /* 0x008fc80000011603 */
[----:B------:R-:W-:Y:S02]  /*15a0*/  SEL R3, R34, R3, !P0 ;  /* 0x0000000322037207 */ /* 0x000fe40004000000 */
[----:B----4-:R-:W-:-:S04]  /*15b0*/  ISETP.NE.AND P1, PT, R12, 0x1, PT ;  /* 0x000000010c00780c */ /* 0x010fc80003f25270 */
[----:B------:R-:W-:-:S05]  /*15c0*/  SEL R6, R37, R4, !P1 ;  /* 0x0000000425067207 */ /* 0x000fca0004800000 */
[----:B------:R-:W-:Y:S02]  /*15d0*/  IMAD.IADD R4, R3, 0x1, -R6 ;  /* 0x0000000103047824 */ /* 0x000fe400078e0a06 */
[----:B------:R-:W-:Y:S02]  /*15e0*/  IMAD.IADD R3, R6, 0x1, -R3 ;  /* 0x0000000106037824 */ /* 0x000fe400078e0a03 */
[----:B------:R-:W-:Y:S02]  /*15f0*/  IMAD R37, R4, R12, R37 ;  /* 0x0000000c04257224 */ /* 0x000fe400078e0225 */
[----:B------:R-:W-:Y:S02]  /*1600*/  IMAD R34, R3, R2, R34 ;  /* 0x0000000203227224 */ /* 0x000fe400078e0222 */
.L_x_19:
[----:B------:R-:W-:Y:S05]  /*1610*/  BRA.U !UP1, `(.L_x_20) ;  /* 0x00000001090c7547 */ /* 0x000fea000b800000 */
[----:B------:R-:W-:Y:S01]  /*1620*/  UCGABAR_WAIT ;  /* 0x0000000000007dc7 */ /* 0x000fe20008000000 */
[----:B------:R-:W-:Y:S01]  /*1630*/  CCTL.IVALL ;  /* 0x00000000ff00798f */ /* 0x000fe20002000000 */
[----:B------:R-:W-:Y:S05]  /*1640*/  BRA `(.L_x_21) ;  /* 0x0000000000047947 */ /* 0x000fea0003800000 */
.L_x_20:
[----:B------:R-:W-:Y:S06]  /*1650*/  BAR.SYNC.DEFER_BLOCKING 0x0 ;  /* 0x0000000000007b1d */ /* 0x000fec0000010000 */
.L_x_21:
[----:B------:R-:W-:Y:S05]  /*1660*/  BRA.U UP2, `(.L_x_22) ;  /* 0x0000001102987547 */ /* 0x000fea000b800000 */
[----:B------:R-:W1:Y:S01]  /*1670*/  LDCU UR13, c[0x0][0x38c] ;  /* 0x00007180ff0d77ac */ /* 0x000e620008000800 */
[----:B------:R-:W2:Y:S01]  /*1680*/  LDC R9, c[0x0][0x370] ;  /* 0x0000dc00ff097b82 */ /* 0x000ea20000000800 */
[----:B------:R-:W-:Y:S01]  /*1690*/  IMAD.SHL.U32 R16, R11, 0x40, RZ ;  /* 0x000000400b107824 */ /* 0x000fe200078e00ff */
[----:B------:R-:W-:Y:S01]  /*16a0*/  PLOP3.LUT P1, PT, PT, PT, UP4, 0x80, 0x8 ;  /* 0x000000000008781c */ /* 0x000fe20003f2f048 */
[----:B------:R-:W-:Y:S01]  /*16b0*/  HFMA2 R12, -RZ, RZ, 0, 0 ;  /* 0x00000000ff0c7431 */ /* 0x000fe200000001ff */
[----:B------:R-:W-:Y:S01]  /*16c0*/  UISETP.NE.AND UP1, UPT, UR10, URZ, UPT ;  /* 0x000000ff0a00728c */ /* 0x000fe2000bf25270 */
[----:B------:R-:W-:Y:S01]  /*16d0*/  ISETP.NE.AND P4, PT, R10, RZ, P5 ;  /* 0x000000ff0a00720c */ /* 0x000fe20002f85270 */
[----:B------:R-:W-:Y:S01]  /*16e0*/  IMAD.MOV.U32 R15, RZ, RZ, 0x1 ;  /* 0x00000001ff0f7424 */ /* 0x000fe200078e00ff */
[----:B------:R-:W-:Y:S01]  /*16f0*/  PLOP3.LUT P1, PT, P1, PT, PT, 0x8, 0x80 ;  /* 0x000000000080781c */ /* 0x000fe20000f2e170 */
[----:B------:R-:W3:Y:S01]  /*1700*/  LDC R0, c[0x0][0x374] ;  /* 0x0000dd00ff007b82 */ /* 0x000ee20000000800 */
[----:B------:R-:W-:Y:S01]  /*1710*/  IMAD.MOV.U32 R14, RZ, RZ, RZ ;  /* 0x000000ffff0e7224 */ /* 0x000fe200078e00ff */
[----:B------:R-:W-:Y:S01]  /*1720*/  MOV R8, 0x1 ;  /* 0x0000000100087802 */ /* 0x000fe20000000f00 */
[----:B------:R-:W-:Y:S01]  /*1730*/  IMAD.MOV.U32 R10, RZ, RZ, RZ ;  /* 0x000000ffff0a7224 */ /* 0x000fe200078e00ff */
[----:B------:R-:W-:Y:S01]  /*1740*/  LOP3.LUT R16, R16, 0x40, RZ, 0xc0, !PT ;  /* 0x0000004010107812 */ /* 0x000fe200078ec0ff */
[----:B------:R-:W4:Y:S01]  /*1750*/  LDCU.64 UR22, c[0x0][0x348] ;  /* 0x00006900ff1677ac */ /* 0x000f220008000a00 */
[----:B-1----:R-:W-:-:S02]  /*1760*/  UIADD3 UR8, UPT, UPT, UR13, 0x3f, URZ ;  /* 0x0000003f0d087890 */ /* 0x002fc4000fffe0ff */
[----:B------:R-:W-:Y:S02]  /*1770*/  USEL UR25, UR4, 0x2, UP1 ;  /* 0x0000000204197887 */ /* 0x000fe40008800000 */
[----:B------:R-:W-:Y:S01]  /*1780*/  USHF.R.S32.HI UR15, URZ, 0x1f, UR8 ;  /* 0x0000001fff0f7899 */ /* 0x000fe20008011408 */
[----:B------:R-:W-:-:S03]  /*1790*/  UMOV UR26, URZ ;  /* 0x000000ff001a7c82 */ /* 0x000fc60008000000 */
[----:B------:R-:W-:Y:S02]  /*17a0*/  ULEA.HI UR15, UR15, UR8, URZ, 0x6 ;  /* 0x000000080f0f7291 */ /* 0x000fe4000f8f30ff */
[----:B------:R-:W-:Y:S02]  /*17b0*/  UIADD3 UR8, UPT, UPT, UR13, -0x1, URZ ;  /* 0xffffffff0d087890 */ /* 0x000fe4000fffe0ff */
[----:B------:R-:W-:Y:S02]  /*17c0*/  USHF.R.S32.HI UR15, URZ, 0x6, UR15 ;  /* 0x00000006ff0f7899 */ /* 0x000fe4000801140f */
[----:B------:R-:W-:Y:S02]  /*17d0*/  UISETP.GE.U32.AND UP2, UPT, UR8, -0x7f, UPT ;  /* 0xffffff810800788c */ /* 0x000fe4000bf46070 */
[----:B------:R-:W-:Y:S02]  /*17e0*/  UISETP.LT.U32.AND UP0, UPT, UR15, 0x3, UPT ;  /* 0x000000030f00788c */ /* 0x000fe4000bf01070 */
[----:B------:R-:W-:-:S02]  /*17f0*/  UIADD3 UR13, UPT, UPT, UR13, 0x7e, URZ ;  /* 0x0000007e0d0d7890 */ /* 0x000fc4000fffe0ff */
[----:B------:R-:W-:-:S04]  /*1800*/  USEL UR14, UR15, 0x3, UP0 ;  /* 0x000000030f0e7887 */ /* 0x000fc80008000000 */
[----:B------:R-:W-:Y:S02]  /*1810*/  UIADD3 UR24, UPT, UPT, UR14, -0x1, URZ ;  /* 0xffffffff0e187890 */ /* 0x000fe4000fffe0ff */
[----:B------:R-:W-:Y:S02]  /*1820*/  @UP2 UIADD3 UR24, UPT, UPT, UR14, URZ, URZ ;  /* 0x000000ff0e182290 */ /* 0x000fe4000fffe0ff */
[----:B------:R-:W-:Y:S02]  /*1830*/  UIADD3 UR27, UPT, UPT, UR15, -UR14, URZ ;  /* 0x8000000e0f1b7290 */ /* 0x000fe4000fffe0ff */
[----:B------:R-:W-:Y:S02]  /*1840*/  UIADD3 UR21, UPT, UPT, UR24, 0x1, URZ ;  /* 0x0000000118157890 */ /* 0x000fe4000fffe0ff */
[----:B--2-4-:R-:W-:-:S12]  /*1850*/  UIADD3 UR24, UPT, UPT, -UR24, URZ, URZ ;  /* 0x000000ff18187290 */ /* 0x014fd8000fffe1ff */
.L_x_42:
[----:B------:R-:W-:Y:S01]  /*1860*/  UISETP.NE.AND UP0, UPT, UR37, URZ, UPT ;  /* 0x000000ff2500728c */ /* 0x000fe2000bf05270 */
[----:B------:R-:W1:Y:S08]  /*1870*/  S2UR UR37, SR_CgaCtaId ;  /* 0x00000000002579c3 */ /* 0x000e700000008800 */
[----:B------:R-:W-:Y:S05]  /*1880*/  BRA.U UP0, `(.L_x_23) ;  /* 0x0000000100347547 */ /* 0x000fea000b800000 */
[----:B------:R-:W2:Y:S01]  /*1890*/  S2R R2, SR_CgaCtaId ;  /* 0x0000000000027919 */ /* 0x000ea20000008800 */
[----:B------:R-:W-:-:S04]  /*18a0*/  MOV R3, 0x400 ;  /* 0x0000040000037802 */ /* 0x000fc80000000f00 */
[----:B--2---:R-:W-:Y:S02]  /*18b0*/  LEA R3, R2, R3, 0x18 ;  /* 0x0000000302037211 */ /* 0x004fe400078ec0ff */
[----:B------:R-:W-:-:S03]  /*18c0*/  SHF.L.U32 R2, R8, 0x1f, RZ ;  /* 0x0000001f08027819 */ /* 0x000fc600000006ff */
[----:B------:R-:W-:-:S04]  /*18d0*/  IMAD R3, R10, 0x8, R3 ;  /* 0x000000080a037824 */ /* 0x000fc800078e0203 */
[----:B------:R-:W2:Y:S02]  /*18e0*/  SYNCS.PHASECHK.TRANS64.TRYWAIT P0, [R3+URZ+0xf0], R2 ;  /* 0x0000f002030075a7 */ /* 0x000ea400080011ff */
[----:B--2---:R-:W-:Y:S05]  /*18f0*/  @!P0 BRA `(.L_x_24) ;  /* 0x0000006c00dc8947 */ /* 0x004fea0003800000 */
.L_x_148:
[----:B------:R-:W-:Y:S01]  /*1900*/  VIADD R10, R10, 0x1 ;  /* 0x000000010a0a7836 */ /* 0x000fe20000000000 */
[----:B------:R2:W-:Y:S04]  /*1910*/  SYNCS.ARRIVE.TRANS64.A1T0 RZ, [R3+URZ+0xe0], RZ ;  /* 0x0000e0ff03ff79a7 */ /* 0x0005e800081000ff */
[----:B------:R-:W-:-:S04]  /*1920*/  ISETP.NE.AND P0, PT, R10, 0x2, PT ;  /* 0x000000020a00780c */ /* 0x000fc80003f05270 */
[----:B------:R-:W-:Y:S02]  /*1930*/  SEL R10, R10, RZ, P0 ;  /* 0x000000ff0a0a7207 */ /* 0x000fe40000000000 */
[----:B--2---:R-:W-:-:S04]  /*1940*/  SEL R3, RZ, 0x1, P0 ;  /* 0x00000001ff037807 */ /* 0x004fc80000000000 */
[----:B------:R-:W-:-:S07]  /*1950*/  LOP3.LUT R8, R8, R3, RZ, 0x3c, !PT ;  /* 0x0000000308087212 */ /* 0x000fce00078e3cff */
.L_x_23:
[----:B------:R-:W-:Y:S01]  /*1960*/  UMOV UR4, 0x400 ;  /* 0x0000040000047882 */ /* 0x000fe20000000000 */
[----:B------:R-:W-:Y:S01]  /*1970*/  LEA.HI R3, R37, R37, RZ, 0x1 ;  /* 0x0000002525037211 */ /* 0x000fe200078f08ff */
[----:B-1----:R-:W-:Y:S01]  /*1980*/  ULEA UR4, UR37, UR4, 0x18 ;  /* 0x0000000425047291 */ /* 0x002fe2000f8ec0ff */
[----:B------:R-:W-:Y:S01]  /*1990*/  SHF.L.U32 R2, R15, 0x1f, RZ ;  /* 0x0000001f0f027819 */ /* 0x000fe200000006ff */
[----:B------:R-:W-:Y:S01]  /*19a0*/  UISETP.GE.U32.AND UP0, UPT, UR13, 0x7f, UPT ;  /* 0x0000007f0d00788c */ /* 0x000fe2000bf06070 */
[C---:B------:R-:W-:Y:S01]  /*19b0*/  R2UR UR9, R16.reuse ;  /* 0x00000000100972ca */ /* 0x040fe200000e0000 */
[----:B------:R-:W-:Y:S01]  /*19c0*/  ULEA UR8, UR26, UR4, 0x3 ;  /* 0x000000041a087291 */ /* 0x000fe2000f8e18ff */
[----:B------:R-:W-:Y:S01]  /*19d0*/  IMAD.SHL.U32 R3, R3, 0x40, RZ ;  /* 0x0000004003037824 */ /* 0x000fe200078e00ff */
[----:B------:R-:W-:Y:S01]  /*19e0*/  R2UR UR11, R16 ;  /* 0x00000000100b72ca */ /* 0x000fe200000e0000 */
[----:B------:R-:W-:-:S03]  /*19f0*/  UMOV UR28, URZ ;  /* 0x000000ff001c7c82 */ /* 0x000fc60008000000 */
[----:B------:R-:W-:-:S03]  /*1a00*/  R2UR UR34, R3 ;  /* 0x00000000032272ca */ /* 0x000fc600000e0000 */
[----:B------:R1:W2:Y:S01]  /*1a10*/  SYNCS.PHASECHK.TRANS64.TRYWAIT P0, [UR8+0x18], R2 ;  /* 0x00001802ff0075a7 */ /* 0x0002a20008001108 */
[----:B------:R-:W-:-:S09]  /*1a20*/  R2UR UR8, R34 ;  /* 0x00000000220872ca */ /* 0x000fd200000e0000 */
[----:B------:R-:W-:-:S04]  /*1a30*/  ULOP3.LUT UR34, UR9, 0xffffff80, UR34, 0xf8, !UPT ;  /* 0xffffff8009227892 */ /* 0x000fc8000f8ef822 */
[----:B------:R-:W-:Y:S01]  /*1a40*/  ULEA UR11, UR8, UR11, 0x7 ;  /* 0x0000000b080b7291 */ /* 0x000fe2000f8e38ff */
[----:B------:R-:W-:Y:S11]  /*1a50*/  BRA.U !UP0, `(.L_x_25) ;  /* 0x0000000108c87547 */ /* 0x000ff6000b800000 */
[----:B------:R-:W-:Y:S01]  /*1a60*/  UMOV UR16, UR24 ;  /* 0x0000001800107c82 */ /* 0x000fe20008000000 */
[----:B------:R-:W-:Y:S01]  /*1a70*/  UMOV UR20, UR26 ;  /* 0x0000001a00147c82 */ /* 0x000fe20008000000 */
[----:B------:R-:W-:Y:S01]  /*1a80*/  UMOV UR10, URZ ;  /* 0x000000ff000a7c82 */ /* 0x000fe20008000000 */
[----:B------:R-:W-:-:S05]  /*1a90*/  UMOV UR35, UR6 ;  /* 0x0000000600237c82 */ /* 0x000fca0008000000 */
.L_x_31:
[----:B------:R-:W-:Y:S01]  /*1aa0*/  ULEA UR33, UR20, UR4, 0x3 ;  /* 0x0000000414217291 */ /* 0x000fe2000f8e18ff */
[----:B------:R-:W-:Y:S01]  /*1ab0*/  @P5 MOV R3, 0x8000 ;  /* 0x0000800000035802 */ /* 0x000fe20000000f00 */
[----:B-12---:R-:W-:Y:S10]  /*1ac0*/  @P0 BRA `(.L_x_26) ;  /* 0x00000000000c0947 */ /* 0x006ff40003800000 */
[----:B------:R-:W-:-:S04]  /*1ad0*/  SHF.L.U32 R5, R15, 0x1f, RZ ;  /* 0x0000001f0f057819 */ /* 0x000fc800000006ff */
[----:B------:R-:W2:Y:S02]  /*1ae0*/  SYNCS.PHASECHK.TRANS64.TRYWAIT P0, [UR33+0x18], R5 ;  /* 0x00001805ff0075a7 */ /* 0x000ea40008001121 */
[----:B--2---:R-:W-:Y:S05]  /*1af0*/  @!P0 BRA `(.L_x_27) ;  /* 0x0000006c00708947 */ /* 0x004fea0003800000 */
.L_x_26:
[----:B------:R2:W-:Y:S01]  /*1b00*/  @P5 SYNCS.ARRIVE.TRANS64 RZ, [UR33], R3 ;  /* 0x00000003ffff59a7 */ /* 0x0005e20008000021 */
[----:B------:R-:W-:Y:S02]  /*1b10*/  ULOP3.LUT UR8, UR25, 0x2, URZ, 0xfc, !UPT ;  /* 0x0000000219087892 */ /* 0x000fe4000f8efcff */
[----:B------:R-:W-:Y:S02]  /*1b20*/  UIADD3 UR16, UPT, UPT, UR16, 0x1, URZ ;  /* 0x0000000110107890 */ /* 0x000fe4000fffe0ff */
[----:B------:R-:W-:Y:S02]  /*1b30*/  UISETP.NE.AND UP0, UPT, UR8, 0x2, UPT ;  /* 0x000000020800788c */ /* 0x000fe4000bf05270 */
[----:B------:R-:W-:-:S07]  /*1b40*/  UISETP.NE.AND UP2, UPT, UR16, 0x1, UPT ;  /* 0x000000011000788c */ /* 0x000fce000bf45270 */
[----:B------:R-:W-:Y:S05]  /*1b50*/  BRA.U UP0, `(.L_x_28) ;  /* 0x0000000100047547 */ /* 0x000fea000b800000 */
[----:B------:R-:W-:Y:S05]  /*1b60*/  BPT.TRAP 0x1 ;  /* 0x000000040000795c */ /* 0x000fea0000300000 */
.L_x_28:
[----:B------:R-:W-:Y:S04]  /*1b70*/  BSSY.RECONVERGENT B0, `(.L_x_29) ;  /* 0x0000003000007945 */ /* 0x000fe80003800200 */
[----:B------:R-:W-:Y:S05]  /*1b80*/  @!P4 BRA `(.L_x_30) ;  /* 0x000000000004c947 */ /* 0x000fea0003800000 */
[----:B------:R-:W-:Y:S05]  /*1b90*/  BPT.TRAP 0x1 ;  /* 0x000000040000795c */ /* 0x000fea0000300000 */
.L_x_30:
[----:B------:R-:W-:Y:S05]  /*1ba0*/  BSYNC.RECONVERGENT B0 ;  /* 0x0000000000007941 */ /* 0x000fea0003800200 */
.L_x_29:
[----:B------:R-:W-:Y:S02]  /*1bb0*/  UIADD3 UR26, UPT, UPT, UR20, 0x1, URZ ;  /* 0x00000001141a7890 */ /* 0x000fe4000fffe0ff */
[----:B------:R-:W-:Y:S02]  /*1bc0*/  UIADD3 UR38, UP1, UPT, UR22, 0x80, URZ ;  /* 0x0000008016267890 */ /* 0x000fe4000ff3e0ff */
[----:B------:R-:W-:Y:S02]  /*1bd0*/  UISETP.NE.AND UP0, UPT, UR26, 0x3, UPT ;  /* 0x000000031a00788c */ /* 0x000fe4000bf05270 */
[----:B------:R-:W-:Y:S02]  /*1be0*/  ULOP3.LUT UR33, UR33, 0xfefffff8, URZ, 0xc0, !UPT ;  /* 0xfefffff821217892 */ /* 0x000fe4000f8ec0ff */
[----:B------:R-:W-:Y:S02]  /*1bf0*/  USEL UR9, URZ, 0x1, UP0 ;  /* 0x00000001ff097887 */ /* 0x000fe40008000000 */
[----:B------:R-:W-:-:S02]  /*1c00*/  USEL UR26, UR26, URZ, UP0 ;  /* 0x000000ff1a1a7287 */ /* 0x000fc40008000000 */
[----:B------:R-:W-:Y:S02]  /*1c10*/  UIADD3 UR30, UP0, UPT, UR22, 0x180, URZ ;  /* 0x00000180161e7890 */ /* 0x000fe4000ff1e0ff */
[----:B------:R-:W-:Y:S01]  /*1c20*/  ULEA UR8, UR26, UR4, 0x3 ;  /* 0x000000041a087291 */ /* 0x000fe2000f8e18ff */
[----:B------:R-:W-:Y:S01]  /*1c30*/  LOP3.LUT R15, R15, UR9, RZ, 0x3c, !PT ;  /* 0x000000090f0f7c12 */ /* 0x000fe2000f8e3cff */
[----:B------:R-:W-:Y:S02]  /*1c40*/  UIADD3.X UR39, UPT, UPT, URZ, UR23, URZ, UP1, !UPT ;  /* 0x00000017ff277290 */ /* 0x000fe40008ffe4ff */
[----:B------:R-:W-:Y:S01]  /*1c50*/  UPRMT UR17, URZ, 0x5410, UR5 ;  /* 0x00005410ff117896 */ /* 0x000fe20008000005 */
[----:B-1----:R-:W-:Y:S01]  /*1c60*/  SHF.L.U32 R2, R15, 0x1f, RZ ;  /* 0x0000001f0f027819 */ /* 0x002fe200000006ff */
[----:B------:R-:W-:Y:S01]  /*1c70*/  UIADD3.X UR31, UPT, UPT, URZ, UR23, URZ, UP0, !UPT ;  /* 0x00000017ff1f7290 */ /* 0x000fe200087fe4ff */
[----:B------:R-:W-:Y:S02]  /*1c80*/  UMOV UR18, 0x0 ;  /* 0x0000000000127882 */ /* 0x000fe40000000000 */
[----:B------:R4:W1:Y:S01]  /*1c90*/  SYNCS.PHASECHK.TRANS64.TRYWAIT P0, [UR8+0x18], R2 ;  /* 0x00001802ff0075a7 */ /* 0x0008620008001108 */
[----:B------:R-:W-:Y:S01]  /*1ca0*/  USHF.L.U32 UR8, UR20, 0xd, URZ ;  /* 0x0000000d14087899 */ /* 0x000fe200080006ff */
[----:B------:R-:W-:Y:S01]  /*1cb0*/  UMOV UR19, 0x10000000 ;  /* 0x1000000000137882 */ /* 0x000fe20000000000 */
[----:B------:R-:W-:-:S02]  /*1cc0*/  UMOV UR12, UR36 ;  /* 0x00000024000c7c82 */ /* 0x000fc40008000000 */
[----:B------:R-:W-:Y:S02]  /*1cd0*/  ULEA UR32, UR7, UR8, 0x1 ;  /* 0x0000000807207291 */ /* 0x000fe4000f8e08ff */
[----:B------:R-:W-:Y:S02]  /*1ce0*/  UIADD3 UR8, UPT, UPT, UR4, 0xa300, UR8 ;  /* 0x0000a30004087890 */ /* 0x000fe4000fffe008 */
[----:B------:R-:W-:Y:S01]  /*1cf0*/  UIADD3 UR32, UPT, UPT, UR4, 0x4300, UR32 ;  /* 0x0000430004207890 */ /* 0x000fe2000fffe020 */
[----:B------:R-:W-:Y:S01]  /*1d00*/  UMOV UR9, UR33 ;  /* 0x0000002100097c82 */ /* 0x000fe20008000000 */
[----:B------:R-:W-:Y:S01]  /*1d10*/  UMOV UR28, UR21 ;  /* 0x00000015001c7c82 */ /* 0x000fe20008000000 */
[----:B------:R-:W-:-:S06]  /*1d20*/  UMOV UR20, UR26 ;  /* 0x0000001a00147c82 */ /* 0x000fcc0008000000 */
[----:B------:R2:W-:Y:S01]  /*1d30*/  UTMALDG.3D.MULTICAST.2CTA [UR32], [UR38], UR17, desc[UR18] ;  /* 0x00001220260073b4 */ /* 0x0005e20008211811 */
[----:B------:R3:W-:Y:S01]  /*1d40*/  UTMALDG.3D.2CTA [UR8], [UR30], desc[UR18] ;  /* 0x000012081e0075b4 */ /* 0x0007e20008211000 */
[----:B--2---:R-:W-:Y:S02]  /*1d50*/  UIADD3 UR35, UPT, UPT, UR35, 0x40, URZ ;  /* 0x0000004023237890 */ /* 0x004fe4000fffe0ff */
[----:B---3--:R-:W-:Y:S01]  /*1d60*/  UIADD3 UR10, UPT, UPT, UR10, 0x40, URZ ;  /* 0x000000400a0a7890 */ /* 0x008fe2000fffe0ff */
[----:B----4-:R-:W-:Y:S11]  /*1d70*/  BRA.U UP2, `(.L_x_31) ;  /* 0xfffffffd02487547 */ /* 0x010ff6000b83ffff */
.L_x_25:
[----:B------:R-:W-:Y:S01]  /*1d80*/  ULEA UR8, UR26, UR4, 0x3 ;  /* 0x000000041a087291 */ /* 0x000fe2000f8e18ff */
[----:B-1----:R-:W-:Y:S01]  /*1d90*/  SHF.L.U32 R2, R15, 0x1f, RZ ;  /* 0x0000001f0f027819 */ /* 0x002fe200000006ff */
[----:B------:R-:W-:Y:S01]  /*1da0*/  @!P1 SYNCS.ARRIVE.TRANS64.A1T0 RZ, [UR4+0x78], RZ ;  /* 0x000078ffffff99a7 */ /* 0x000fe20008100004 */
[----:B------:R-:W-:-:S06]  /*1db0*/  UISETP.GT.AND UP0, UPT, UR15, UR14, UPT ;  /* 0x0000000e0f00728c */ /* 0x000fcc000bf04270 */
[----:B--2---:R1:W2:Y:S03]  /*1dc0*/  SYNCS.PHASECHK.TRANS64.TRYWAIT P0, [UR8+0x18], R2 ;  /* 0x00001802ff0075a7 */ /* 0x0042a60008001108 */
[----:B------:R-:W-:Y:S05]  /*1dd0*/  BRA.U !UP0, `(.L_x_32) ;  /* 0x0000000108c47547 */ /* 0x000fea000b800000 */
[----:B------:R-:W-:Y:S01]  /*1de0*/  UIADD3 UR29, UPT, UPT, UR27, UR28, URZ ;  /* 0x0000001c1b1d7290 */ /* 0x000fe2000fffe0ff */
[----:B------:R-:W-:-:S11]  /*1df0*/  UMOV UR31, UR26 ;  /* 0x0000001a001f7c82 */ /* 0x000fd60008000000 */
.L_x_38:
[----:B------:R-:W-:Y:S01]  /*1e00*/  ULEA UR17, UR31, UR4, 0x3 ;  /* 0x000000041f117291 */ /* 0x000fe2000f8e18ff */
[----:B--2---:R-:W-:Y:S01]  /*1e10*/  @P5 MOV R3, 0x8000 ;  /* 0x0000800000035802 */ /* 0x004fe20000000f00 */
[----:B-12---:R-:W-:Y:S10]  /*1e20*/  @P0 BRA `(.L_x_33) ;  /* 0x00000000000c0947 */ /* 0x006ff40003800000 */
[----:B------:R-:W-:-:S04]  /*1e30*/  SHF.L.U32 R5, R15, 0x1f, RZ ;  /* 0x0000001f0f057819 */ /* 0x000fc800000006ff */
[----:B------:R-:W2:Y:S02]  /*1e40*/  SYNCS.PHASECHK.TRANS64.TRYWAIT P0, [UR17+0x18], R5 ;  /* 0x00001805ff0075a7 */ /* 0x000ea40008001111 */
[----:B--2---:R-:W-:Y:S05]  /*1e50*/  @!P0 BRA `(.L_x_34) ;  /* 0x0000006800b08947 */ /* 0x004fea0003800000 */
.L_x_33:
[----:B------:R2:W-:Y:S01]  /*1e60*/  @P5 SYNCS.ARRIVE.TRANS64 RZ, [UR17], R3 ;  /* 0x00000003ffff59a7 */ /* 0x0005e20008000011 */
[----:B------:R-:W-:-:S04]  /*1e70*/  ULOP3.LUT UR8, UR25, 0x2, URZ, 0xfc, !UPT ;  /* 0x0000000219087892 */ /* 0x000fc8000f8efcff */
[----:B------:R-:W-:-:S09]  /*1e80*/  UISETP.NE.AND UP0, UPT, UR8, 0x2, UPT ;  /* 0x000000020800788c */ /* 0x000fd2000bf05270 */
[----:B------:R-:W-:Y:S05]  /*1e90*/  BRA.U UP0, `(.L_x_35) ;  /* 0x0000000100047547 */ /* 0x000fea000b800000 */
[----:B------:R-:W-:Y:S05]  /*1ea0*/  BPT.TRAP 0x1 ;  /* 0x000000040000795c */ /* 0x000fea0000300000 */
.L_x_35:
[----:B------:R-:W-:Y:S04]  /*1eb0*/  BSSY.RECONVERGENT B0, `(.L_x_36) ;  /* 0x0000003000007945 */ /* 0x000fe80003800200 */
[----:B------:R-:W-:Y:S05]  /*1ec0*/  @!P4 BRA `(.L_x_37) ;  /* 0x000000000004c947 */ /* 0x000fea0003800000 */
[----:B------:R-:W-:Y:S05]  /*1ed0*/  BPT.TRAP 0x1 ;  /* 0x000000040000795c */ /* 0x000fea0000300000 */
.L_x_37:
[----:B------:R-:W-:Y:S05]  /*1ee0*/  BSYNC.RECONVERGENT B0 ;  /* 0x0000000000007941 */ /* 0x000fea0003800200 */
.L_x_36:
[----:B------:R-:W-:Y:S02]  /*1ef0*/  UIADD3 UR26, UPT, UPT, UR31, 0x1, URZ ;  /* 0x000000011f1a7890 */ /* 0x000fe4000fffe0ff */
[----:B------:R-:W-:Y:S02]  /*1f00*/  UIADD3 UR40, UP1, UPT, UR22, 0x80, URZ ;  /* 0x0000008016287890 */ /* 0x000fe4000ff3e0ff */
[----:B------:R-:W-:Y:S02]  /*1f10*/  UISETP.NE.AND UP0, UPT, UR26, 0x3, UPT ;  /* 0x000000031a00788c */ /* 0x000fe4000bf05270 */
[----:B------:R-:W-:Y:S02]  /*1f20*/  USHF.L.U32 UR10, UR28, 0x6, URZ ;  /* 0x000000061c0a7899 */ /* 0x000fe400080006ff */
[----:B------:R-:W-:Y:S02]  /*1f30*/  USEL UR9, URZ, 0x1, UP0 ;  /* 0x00000001ff097887 */ /* 0x000fe40008000000 */
[----:B------:R-:W-:-:S02]  /*1f40*/  USEL UR26, UR26, URZ, UP0 ;  /* 0x000000ff1a1a7287 */ /* 0x000fc40008000000 */
[----:B------:R-:W-:Y:S02]  /*1f50*/  UIADD3 UR38, UP0, UPT, UR22, 0x180, URZ ;  /* 0x0000018016267890 */ /* 0x000fe4000ff1e0ff */
[----:B------:R-:W-:Y:S01]  /*1f60*/  ULEA UR8, UR26, UR4, 0x3 ;  /* 0x000000041a087291 */ /* 0x000fe2000f8e18ff */
[----:B------:R-:W-:Y:S01]  /*1f70*/  LOP3.LUT R15, R15, UR9, RZ, 0x3c, !PT ;  /* 0x000000090f0f7c12 */ /* 0x000fe2000f8e3cff */
[----:B------:R-:W-:Y:S02]  /*1f80*/  ULOP3.LUT UR17, UR17, 0xfefffff8, URZ, 0xc0, !UPT ;  /* 0xfefffff811117892 */ /* 0x000fe4000f8ec0ff */
[----:B------:R-:W-:Y:S01]  /*1f90*/  UIADD3 UR19, UPT, UPT, UR6, UR10, URZ ;  /* 0x0000000a06137290 */ /* 0x000fe2000fffe0ff */
[----:B-1----:R-:W-:Y:S01]  /*1fa0*/  SHF.L.U32 R2, R15, 0x1f, RZ ;  /* 0x0000001f0f027819 */ /* 0x002fe200000006ff */
[----:B------:R-:W-:Y:S02]  /*1fb0*/  UIADD3.X UR41, UPT, UPT, URZ, UR23, URZ, UP1, !UPT ;  /* 0x00000017ff297290 */ /* 0x000fe40008ffe4ff */
[----:B------:R-:W-:Y:S01]  /*1fc0*/  UPRMT UR30, URZ, 0x5410, UR5 ;  /* 0x00005410ff1e7896 */ /* 0x000fe20008000005 */
[----:B------:R4:W1:Y:S01]  /*1fd0*/  SYNCS.PHASECHK.TRANS64.TRYWAIT P0, [UR8+0x18], R2 ;  /* 0x00001802ff0075a7 */ /* 0x0008620008001108 */
[----:B------:R-:W-:-:S02]  /*1fe0*/  USHF.L.U32 UR8, UR31, 0xd, URZ ;  /* 0x0000000d1f087899 */ /* 0x000fc400080006ff */
[----:B------:R-:W-:Y:S02]  /*1ff0*/  UIADD3.X UR39, UPT, UPT, URZ, UR23, URZ, UP0, !UPT ;  /* 0x00000017ff277290 */ /* 0x000fe400087fe4ff */
[----:B------:R-:W-:Y:S02]  /*2000*/  ULEA UR16, UR7, UR8, 0x1 ;  /* 0x0000000807107291 */ /* 0x000fe4000f8e08ff */
[----:B------:R-:W-:Y:S02]  /*2010*/  UIADD3 UR8, UPT, UPT, UR4, 0xa300, UR8 ;  /* 0x0000a30004087890 */ /* 0x000fe4000fffe008 */
[----:B------:R-:W-:Y:S01]  /*2020*/  UIADD3 UR16, UPT, UPT, UR4, 0x4300, UR16 ;  /* 0x0000430004107890 */ /* 0x000fe2000fffe010 */
[----:B------:R-:W-:Y:S01]  /*2030*/  UMOV UR32, 0x0 ;  /* 0x0000000000207882 */ /* 0x000fe20000000000 */
[----:B------:R-:W-:Y:S01]  /*2040*/  UMOV UR33, 0x10000000 ;  /* 0x1000000000217882 */ /* 0x000fe20000000000 */
[----:B------:R-:W-:Y:S01]  /*2050*/  UMOV UR18, UR34 ;  /* 0x0000002200127c82 */ /* 0x000fe20008000000 */
[----:B------:R-:W-:Y:S01]  /*2060*/  UMOV UR20, UR36 ;  /* 0x0000002400147c82 */ /* 0x000fe20008000000 */
[----:B------:R-:W-:Y:S01]  /*2070*/  UMOV UR12, UR36 ;  /* 0x00000024000c7c82 */ /* 0x000fe20008000000 */
[----:B------:R-:W-:Y:S01]  /*2080*/  UMOV UR9, UR17 ;  /* 0x0000001100097c82 */ /* 0x000fe20008000000 */
[----:B------:R-:W-:-:S02]  /*2090*/  UIADD3 UR28, UPT, UPT, UR28, 0x1, URZ ;  /* 0x000000011c1c7890 */ /* 0x000fc4000fffe0ff */
[----:B------:R4:W-:Y:S01]  /*20a0*/  UTMALDG.3D.MULTICAST.2CTA [UR16], [UR40], UR30, desc[UR32] ;  /* 0x00002010280073b4 */ /* 0x0009e2000821181e */
[----:B------:R-:W-:Y:S01]  /*20b0*/  UMOV UR31, UR26 ;  /* 0x0000001a001f7c82 */ /* 0x000fe20008000000 */
[----:B------:R-:W-:Y:S01]  /*20c0*/  UISETP.NE.AND UP0, UPT, UR28, UR29, UPT ;  /* 0x0000001d1c00728c */ /* 0x000fe2000bf05270 */
[----:B------:R4:W-:Y:S08]  /*20d0*/  UTMALDG.3D.2CTA [UR8], [UR38], desc[UR32] ;  /* 0x00002008260075b4 */ /* 0x0009f00008211000 */
[----:B----4-:R-:W-:Y:S05]  /*20e0*/  BRA.U UP0, `(.L_x_38) ;  /* 0xfffffffd00447547 */ /* 0x010fea000b83ffff */
.L_x_32:
[----:B-1----:R-:W-:Y:S01]  /*20f0*/  LEA R2, R14, UR4, 0x3 ;  /* 0x000000040e027c11 */ /* 0x002fe2000f8e18ff */
[----:B------:R-:W-:Y:S01]  /*2100*/  NOP ;  /* 0x0000000000007918 */ /* 0x000fe20000000000 */
[----:B--2---:R-:W-:Y:S02]  /*2110*/  SHF.L.U32 R3, R12, 0x1f, RZ ;  /* 0x0000001f0c037819 */ /* 0x004fe400000006ff */
[----:B------:R-:W-:Y:S02]  /*2120*/  LEA R4, R14, UR4, 0x4 ;  /* 0x000000040e047c11 */ /* 0x000fe4000f8e20ff */
[----:B------:R-:W1:Y:S02]  /*2130*/  SYNCS.PHASECHK.TRANS64.TRYWAIT P0, [R2+URZ+0x80], R3 ;  /* 0x00008003020075a7 */ /* 0x000e6400080011ff */
[----:B-1----:R-:W-:Y:S05]  /*2140*/  @!P0 BRA `(.L_x_39) ;  /* 0x00000068000c8947 */ /* 0x002fea0003800000 */
.L_x_151:
[----:B------:R-:W2:Y:S01]  /*2150*/  LDS.128 R4, [R4+0x110] ;  /* 0x0001100004047984 */ /* 0x000ea20000000c00 */
[----:B------:R-:W-:Y:S01]  /*2160*/  ISETP.GE.AND P0, PT, R26, 0x1, PT ;  /* 0x000000011a00780c */ /* 0x000fe20003f06270 */
[----:B-1----:R-:W-:Y:S01]  /*2170*/  VIADD R2, R2, 0x90 ;  /* 0x0000009002027836 */ /* 0x002fe20000000000 */
[----:B------:R-:W-:Y:S01]  /*2180*/  @!PT LDS RZ, [RZ] ;  /* 0x00000000fffff984 */ /* 0x000fe20000000800 */
[----:B------:R-:W-:Y:S01]  /*2190*/  @!PT LDS RZ, [RZ] ;  /* 0x00000000fffff984 */ /* 0x000fe20000000800 */
[----:B------:R-:W-:Y:S01]  /*21a0*/  @!PT LDS RZ, [RZ] ;  /* 0x00000000fffff984 */ /* 0x000fe20000000800 */
[----:B------:R-:W-:Y:S01]  /*21b0*/  @!PT LDS RZ, [RZ] ;  /* 0x00000000fffff984 */ /* 0x000fe20000000800 */
[----:B------:R1:W-:Y:S06]  /*21c0*/  MEMBAR.ALL.CTA ;  /* 0x0000000000007992 */ /* 0x0003ec0000008000 */
[----:B-1----:R-:W1:Y:S01]  /*21d0*/  FENCE.VIEW.ASYNC.S ;  /* 0x00000000000073c6 */ /* 0x002e620000000000 */
[----:B------:R-:W-:-:S04]  /*21e0*/  PRMT R2, RZ, 0x654, R2 ;  /* 0x00000654ff027816 */ /* 0x000fc80000000002 */
[----:B-1----:R1:W-:Y:S01]  /*21f0*/  SYNCS.ARRIVE.TRANS64.RED.A1T0 RZ, [R2+URZ], RZ ;  /* 0x000000ff02ff79a7 */ /* 0x0023e200081004ff */
[----:B--2---:R-:W-:-:S13]  /*2200*/  LOP3.LUT P2, RZ, R6, 0x1, RZ, 0xc0, !PT ;  /* 0x0000000106ff7812 */ /* 0x004fda000784c0ff */
[----:B------:R-:W-:Y:S01]  /*2210*/  @P2 SHF.R.U32.HI R3, RZ, 0x10, R5 ;  /* 0x00000010ff032819 */ /* 0x000fe20000011605 */
[----:B------:R-:W-:Y:S01]  /*2220*/  VOTEU.ANY UP0, P2 ;  /* 0x0000000000ff7886 */ /* 0x000fe20001000100 */
[----:B------:R-:W-:Y:S02]  /*2230*/  @P2 MOV R13, R4 ;  /* 0x00000004000d2202 */ /* 0x000fe40000000f00 */
[----:B------:R-:W-:Y:S02]  /*2240*/  @P2 R2UR.BROADCAST UR8, R3 ;  /* 0x00000000030822ca */ /* 0x000fe400008e0000 */
[----:B------:R-:W-:-:S11]  /*2250*/  @P2 LOP3.LUT R11, R5, 0xffff, RZ, 0xc0, !PT ;  /* 0x0000ffff050b2812 */ /* 0x000fd600078ec0ff */
[----:B------:R-:W-:Y:S01]  /*2260*/  @UP0 UMOV UR36, UR8 ;  /* 0x0000000800240c82 */ /* 0x000fe20008000000 */
[----:B-1----:R-:W-:Y:S05]  /*2270*/  @!P0 BRA `(.L_x_40) ;  /* 0x0000000000b88947 */ /* 0x002fea0003800000 */
[----:B------:R-:W3:Y:S01]  /*2280*/  LDC.64 R4, c[0x0][0xb18] ;  /* 0x0002c600ff047b82 */ /* 0x000ee20000000a00 */
[----:B------:R-:W-:-:S07]  /*2290*/  ISETP.NE.AND P3, PT, R26, 0x1, PT ;  /* 0x000000011a00780c */ /* 0x000fce0003f65270 */
[----:B------:R-:W1:Y:S08]  /*22a0*/  LDC.64 R6, c[0x0][0xb10] ;  /* 0x0002c400ff067b82 */ /* 0x000e700000000a00 */
[----:B------:R-:W2:Y:S08]  /*22b0*/  LDC R17, c[0x0][0xb20] ;  /* 0x0002c800ff117b82 */ /* 0x000eb00000000800 */
[----:B------:R-:W4:Y:S01]  /*22c0*/  LDC R18, c[0x0][0xb0c] ;  /* 0x0002c300ff127b82 */ /* 0x000f220000000800 */
[----:B---3--:R-:W-:Y:S01]  /*22d0*/  IMAD.HI.U32 R22, R0, R5, RZ ;  /* 0x0000000500167227 */ /* 0x008fe200078e00ff */
[----:B------:R-:W-:-:S06]  /*22e0*/  ISETP.NE.AND P0, PT, R4, 0x1, PT ;  /* 0x000000010400780c */ /* 0x000fcc0003f05270 */
[----:B------:R-:W3:Y:S01]  /*22f0*/  LDC.64 R2, c[0x0][0xb28] ;  /* 0x0002ca00ff027b82 */ /* 0x000ee20000000a00 */
[----:B-1----:R-:W-:-:S04]  /*2300*/  IMAD.HI.U32 R20, R9, R6, RZ ;  /* 0x0000000609147227 */ /* 0x002fc800078e00ff */
[----:B------:R-:W-:Y:S01]  /*2310*/  IMAD.HI.U32 R24, R13, R6, RZ ;  /* 0x000000060d187227 */ /* 0x000fe200078e00ff */
[----:B------:R-:W-:Y:S02]  /*2320*/  SHF.R.U32.HI R20, RZ, R7, R20 ;  /* 0x00000007ff147219 */ /* 0x000fe40000011614 */
[----:B--2---:R-:W-:Y:S01]  /*2330*/  SHF.R.U32.HI R19, RZ, R17, R22 ;  /* 0x00000011ff137219 */ /* 0x004fe20000011616 */
[----:B------:R-:W-:Y:S01]  /*2340*/  IMAD.HI.U32 R22, R11, R5, RZ ;  /* 0x000000050b167227 */ /* 0x000fe200078e00ff */
[----:B------:R-:W-:Y:S02]  /*2350*/  SHF.R.U32.HI R24, RZ, R7, R24 ;  /* 0x00000007ff187219 */ /* 0x000fe40000011618 */
[----:B------:R-:W-:Y:S02]  /*2360*/  SEL R19, R0, R19, !P0 ;  /* 0x0000001300137207 */ /* 0x000fe40004000000 */
[----:B------:R-:W-:Y:S02]  /*2370*/  SHF.R.U32.HI R22, RZ, R17, R22 ;  /* 0x00000011ff167219 */ /* 0x000fe40000011616 */
[----:B----4-:R-:W-:-:S02]  /*2380*/  ISETP.NE.AND P1, PT, R18, 0x1, PT ;  /* 0x000000011200780c */ /* 0x010fc40003f25270 */
[----:B------:R-:W-:Y:S02]  /*2390*/  SEL R5, R11, R22, !P0 ;  /* 0x000000160b057207 */ /* 0x000fe40004000000 */
[----:B------:R-:W-:Y:S02]  /*23a0*/  SEL R21, R9, R20, !P1 ;  /* 0x0000001409157207 */ /* 0x000fe40004800000 */
[----:B------:R-:W-:Y:S01]  /*23b0*/  SEL R7, R13, R24, !P1 ;  /* 0x000000180d077207 */ /* 0x000fe20004800000 */
[----:B---3--:R-:W-:Y:S01]  /*23c0*/  IMAD.HI.U32 R20, R19, R2, RZ ;  /* 0x0000000213147227 */ /* 0x008fe200078e00ff */
[----:B------:R-:W-:-:S03]  /*23d0*/  IADD3 R17, PT, PT, -R5, RZ, RZ ;  /* 0x000000ff05117210 */ /* 0x000fc60007ffe1ff */
        /* <DEDUP_REMOVED lines=11> */
[----:B------:R-:W-:-:S04]  /*2490*/  @!P0 IMAD.HI.U32 R20, R7, R2, RZ ;  /* 0x0000000207148227 */ /* 0x000fc800078e00ff */
[----:B------:R-:W-:Y:S01]  /*24a0*/  IMAD.MOV R2, RZ, RZ, -R6 ;  /* 0x000000ffff027224 */ /* 0x000fe200078e0a06 */
[----:B------:R-:W-:-:S03]  /*24b0*/  @!P0 SHF.R.U32.HI R20, RZ, R3, R20 ;  /* 0x00000003ff148219 */ /* 0x000fc60000011614 */
[----:B------:R-:W-:Y:S01]  /*24c0*/  IMAD R2, R26, R2, R5 ;  /* 0x000000021a027224 */ /* 0x000fe200078e0205 */
        /* <DEDUP_REMOVED lines=9> */
.L_x_40:
[----:B------:R-:W1:Y:S02]  /*2560*/  LDCU UR8, c[0x0][0xb30] ;  /* 0x00016600ff0877ac */ /* 0x000e640008000800 */
[----:B-1----:R-:W-:-:S09]  /*2570*/  UISETP.NE.AND UP0, UPT, UR8, 0x1, UPT ;  /* 0x000000010800788c */ /* 0x002fd2000bf05270 */
[----:B------:R-:W-:Y:S05]  /*2580*/  BRA.U UP0, `(.L_x_41) ;  /* 0x0000000100407547 */ /* 0x000fea000b800000 */
[----:B------:R-:W1:Y:S08]  /*2590*/  LDC.64 R4, c[0x0][0xb10] ;  /* 0x0002c400ff047b82 */ /* 0x000e700000000a00 */
[----:B------:R-:W2:Y:S08]  /*25a0*/  LDC.64 R2, c[0x0][0xb18] ;  /* 0x0002c600ff027b82 */ /* 0x000eb00000000a00 */
[----:B------:R-:W4:Y:S08]  /*25b0*/  LDC R6, c[0x0][0xb20] ;  /* 0x0002c800ff067b82 */ /* 0x000f300000000800 */
[----:B------:R-:W3:Y:S01]  /*25c0*/  LDC R18, c[0x0][0xb0c] ;  /* 0x0002c300ff127b82 */ /* 0x000ee20000000800 */
[----:B-1----:R-:W-:-:S05]  /*25d0*/  IMAD.HI.U32 R4, R13, R4, RZ ;  /* 0x000000040d047227 */ /* 0x002fca00078e00ff */
[----:B------:R-:W-:Y:S01]  /*25e0*/  SHF.R.U32.HI R4, RZ, R5, R4 ;  /* 0x00000005ff047219 */ /* 0x000fe20000011604 */
[----:B--2---:R-:W-:Y:S01]  /*25f0*/  IMAD.HI.U32 R3, R11, R3, RZ ;  /* 0x000000030b037227 */ /* 0x004fe200078e00ff */
[----:B------:R-:W-:-:S04]  /*2600*/  ISETP.NE.AND P0, PT, R2, 0x1, PT ;  /* 0x000000010200780c */ /* 0x000fc80003f05270 */
[----:B----4-:R-:W-:-:S04]  /*2610*/  SHF.R.U32.HI R6, RZ, R6, R3 ;  /* 0x00000006ff067219 */ /* 0x010fc80000011603 */
[----:B------:R-:W-:Y:S02]  /*2620*/  SEL R3, R11, R6, !P0 ;  /* 0x000000060b037207 */ /* 0x000fe40004000000 */
[----:B---3--:R-:W-:-:S04]  /*2630*/  ISETP.NE.AND P1, PT, R18, 0x1, PT ;  /* 0x000000011200780c */ /* 0x008fc80003f25270 */
[----:B------:R-:W-:-:S05]  /*2640*/  SEL R4, R13, R4, !P1 ;  /* 0x000000040d047207 */ /* 0x000fca0004800000 */
[----:B------:R-:W-:Y:S02]  /*2650*/  IMAD.IADD R5, R3, 0x1, -R4 ;  /* 0x0000000103057824 */ /* 0x000fe400078e0a04 */
[----:B------:R-:W-:Y:S02]  /*2660*/  IMAD.IADD R3, R4, 0x1, -R3 ;  /* 0x0000000104037824 */ /* 0x000fe400078e0a03 */
[----:B------:R-:W-:Y:S02]  /*2670*/  IMAD R13, R5, R18, R13 ;  /* 0x00000012050d7224 */ /* 0x000fe400078e020d */
[----:B------:R-:W-:-:S07]  /*2680*/  IMAD R11, R3, R2, R11 ;  /* 0x00000002030b7224 */ /* 0x000fce00078e020b */
.L_x_41:
[----:B------:R-:W-:Y:S01]  /*2690*/  VIADD R14, R14, 0x1 ;  /* 0x000000010e0e7836 */ /* 0x000fe20000000000 */
[----:B------:R-:W-:Y:S01]  /*26a0*/  PLOP3.LUT P1, PT, PT, PT, PT, 0x80, 0x8 ;  /* 0x000000000008781c */ /* 0x000fe20003f2f070 */
[----:B------:R-:W-:Y:S02]  /*26b0*/  IMAD.IADD R37, R13, 0x1, R60 ;  /* 0x000000010d257824 */ /* 0x000fe400078e023c */
[----:B------:R-:W-:Y:S01]  /*26c0*/  IMAD.IADD R34, R11, 0x1, R58 ;  /* 0x000000010b227824 */ /* 0x000fe200078e023a */
[----:B------:R-:W-:-:S04]  /*26d0*/  ISETP.NE.AND P0, PT, R14, 0x2, PT ;  /* 0x000000020e00780c */ /* 0x000fc80003f05270 */
[----:B------:R-:W-:Y:S02]  /*26e0*/  SEL R3, RZ, 0x1, P0 ;  /* 0x00000001ff037807 */ /* 0x000fe40000000000 */
[----:B------:R-:W-:Y:S02]  /*26f0*/  SEL R14, R14, RZ, P0 ;  /* 0x000000ff0e0e7207 */ /* 0x000fe40000000000 */
[----:B------:R-:W-:Y:S01]  /*2700*/  LOP3.LUT R12, R12, R3, RZ, 0x3c, !PT ;  /* 0x000000030c0c7212 */ /* 0x000fe200078e3cff */
[----:B------:R-:W-:Y:S06]  /*2710*/  @P2 BRA `(.L_x_42) ;  /* 0xfffffff000502947 */ /* 0x000fec000383ffff */
[----:B------:R-:W-:Y:S01]  /*2720*/  UIADD3 UR4, UPT, UPT, UR4, 0x18, URZ ;  /* 0x0000001804047890 */ /* 0x000fe2000fffe0ff */
[----:B------:R-:W-:-:S03]  /*2730*/  SHF.L.U32 R3, R15, 0x1f, RZ ;  /* 0x0000001f0f037819 */ /* 0x000fc600000006ff */
[----:B------:R-:W-:-:S09]  /*2740*/  ULEA UR5, UR26, UR4, 0x3 ;  /* 0x000000041a057291 */ /* 0x000fd2000f8e18ff */
[----:B------:R-:W1:Y:S02]  /*2750*/  SYNCS.PHASECHK.TRANS64.TRYWAIT P0, [UR5], R3 ;  /* 0x00000003ff0075a7 */ /* 0x000e640008001105 */
[----:B-1----:R-:W-:Y:S05]  /*2760*/  @!P0 BRA `(.L_x_43) ;  /* 0x0000006000988947 */ /* 0x002fea0003800000 */
.L_x_153:
[----:B------:R-:W-:-:S04]  /*2770*/  UIADD3 UR6, UPT, UPT, UR26, 0x1, URZ ;  /* 0x000000011a067890 */ /* 0x000fc8000fffe0ff */
[----:B------:R-:W-:-:S04]  /*2780*/  UISETP.NE.AND UP0, UPT, UR6, 0x3, UPT ;  /* 0x000000030600788c */ /* 0x000fc8000bf05270 */
[----:B------:R-:W-:Y:S02]  /*2790*/  USEL UR7, URZ, 0x1, UP0 ;  /* 0x00000001ff077887 */ /* 0x000fe40008000000 */
[----:B------:R-:W-:-:S04]  /*27a0*/  USEL UR6, UR6, URZ, UP0 ;  /* 0x000000ff06067287 */ /* 0x000fc80008000000 */
[----:B------:R-:W-:Y:S01]  /*27b0*/  ULEA UR5, UR6, UR4, 0x3 ;  /* 0x0000000406057291 */ /* 0x000fe2000f8e18ff */
[----:B------:R-:W-:-:S04]  /*27c0*/  LOP3.LUT R15, R15, UR7, RZ, 0x3c, !PT ;  /* 0x000000070f0f7c12 */ /* 0x000fc8000f8e3cff */
[----:B-1----:R-:W-:-:S04]  /*27d0*/  SHF.L.U32 R3, R15, 0x1f, RZ ;  /* 0x0000001f0f037819 */ /* 0x002fc800000006ff */
[----:B------:R-:W1:Y:S02]  /*27e0*/  SYNCS.PHASECHK.TRANS64.TRYWAIT P0, [UR5], R3 ;  /* 0x00000003ff0075a7 */ /* 0x000e640008001105 */
[----:B-1----:R-:W-:Y:S05]  /*27f0*/  @!P0 BRA `(.L_x_44) ;  /* 0x00000060008c8947 */ /* 0x002fea0003800000 */
.L_x_155:
[----:B------:R-:W-:-:S04]  /*2800*/  UIADD3 UR6, UPT, UPT, UR6, 0x1, URZ ;  /* 0x0000000106067890 */ /* 0x000fc8000fffe0ff */
[----:B------:R-:W-:-:S04]  /*2810*/  UISETP.NE.AND UP0, UPT, UR6, 0x3, UPT ;  /* 0x000000030600788c */ /* 0x000fc8000bf05270 */
[----:B------:R-:W-:Y:S02]  /*2820*/  USEL UR5, URZ, 0x1, UP0 ;  /* 0x00000001ff057887 */ /* 0x000fe40008000000 */
[----:B------:R-:W-:-:S04]  /*2830*/  USEL UR6, UR6, URZ, UP0 ;  /* 0x000000ff06067287 */ /* 0x000fc80008000000 */
[----:B------:R-:W-:Y:S01]  /*2840*/  ULEA UR6, UR6, UR4, 0x3 ;  /* 0x0000000406067291 */ /* 0x000fe2000f8e18ff */
[----:B-1----:R-:W-:-:S04]  /*2850*/  LOP3.LUT R3, R15, UR5, RZ, 0x3c, !PT ;  /* 0x000000050f037c12 */ /* 0x002fc8000f8e3cff */
[----:B------:R-:W-:Y:S01]  /*2860*/  SHF.L.U32 R3, R3, 0x1f, RZ ;  /* 0x0000001f03037819 */ /* 0x000fe200000006ff */
[----:B---3--:R-:W-:-:S07]  /*2870*/  IMAD.U32 R0, RZ, RZ, UR6 ;  /* 0x00000006ff007e24 */ /* 0x008fce000f8e00ff */
.L_x_45:
[----:B-1----:R1:W2:Y:S02]  /*2880*/  SYNCS.PHASECHK.TRANS64.TRYWAIT P0, [R0+URZ], R3 ;  /* 0x00000003000075a7 */ /* 0x0022a400080011ff */
[----:B--2---:R-:W-:Y:S05]  /*2890*/  @!P0 NANOSLEEP.SYNCS 0x989680 ;  /* 0x009896800000895d */ /* 0x004fea0003900000 */
[----:B------:R-:W2:Y:S02]  /*28a0*/  @!P0 SYNCS.PHASECHK.TRANS64 P0, [R0+URZ], R3 ;  /* 0x00000003000085a7 */ /* 0x000ea400080010ff */
[----:B--2---:R-:W-:Y:S05]  /*28b0*/  @P0 EXIT ;  /* 0x000000000000094d */ /* 0x004fea0003800000 */
[----:B------:R-:W-:Y:S05]  /*28c0*/  BRA `(.L_x_45) ;  /* 0xfffffffc00ec7947 */ /* 0x000fea000383ffff */
.L_x_22:
[----:B------:R-:W-:-:S04]  /*28d0*/  UISETP.NE.AND UP0, UPT, UR37, URZ, UPT ;  /* 0x000000ff2500728c */ /* 0x000fc8000bf05270 */
[----:B------:R-:W-:-:S09]  /*28e0*/  UISETP.NE.OR UP0, UPT, UR10, 0x1, UP0 ;  /* 0x000000010a00788c */ /* 0x000fd20008705670 */
[----:B------:R-:W-:Y:S05]  /*28f0*/  BRA.U UP0, `(.L_x_46) ;  /* 0x00000005004c7547 */ /* 0x000fea000b800000 */
[----:B------:R-:W-:Y:S01]  /*2900*/  HFMA2 R11, -RZ, RZ, 0, 0 ;  /* 0x00000000ff0b7431 */ /* 0x000fe200000001ff */
[----:B------:R-:W-:Y:S01]  /*2910*/  ISETP.GE.U32.AND P2, PT, R10, 0x4, PT ;  /* 0x000000040a00780c */ /* 0x000fe20003f46070 */
[----:B------:R-:W-:Y:S01]  /*2920*/  IMAD.MOV.U32 R12, RZ, RZ, 0x1 ;  /* 0x00000001ff0c7424 */ /* 0x000fe200078e00ff */
[----:B------:R-:W-:Y:S01]  /*2930*/  CS2R R8, SRZ ;  /* 0x0000000000087805 */ /* 0x000fe2000001ff00 */
[----:B------:R-:W-:Y:S01]  /*2940*/  IMAD.MOV.U32 R3, RZ, RZ, RZ ;  /* 0x000000ffff037224 */ /* 0x000fe200078e00ff */
[----:B------:R-:W-:Y:S01]  /*2950*/  UMOV UR4, 0x400 ;  /* 0x0000040000047882 */ /* 0x000fe20000000000 */
[----:B------:R-:W-:Y:S01]  /*2960*/  UMOV UR6, URZ ;  /* 0x000000ff00067c82 */ /* 0x000fe20008000000 */
[----:B------:R-:W-:-:S12]  /*2970*/  ULEA UR37, UR37, UR4, 0x18 ;  /* 0x0000000425257291 */ /* 0x000fd8000f8ec0ff */
.L_x_50:
[----:B------:R-:W-:Y:S02]  /*2980*/  LEA R0, R3, UR37, 0x3 ;  /* 0x0000002503007c11 */ /* 0x000fe4000f8e18ff */
[----:B------:R-:W-:-:S03]  /*2990*/  SHF.L.U32 R5, R8, 0x1f, RZ ;  /* 0x0000001f08057819 */ /* 0x000fc600000006ff */
[----:B------:R-:W-:Y:S01]  /*29a0*/  VIADD R4, R0, 0xf0 ;  /* 0x000000f000047836 */ /* 0x000fe20000000000 */
[----:B------:R-:W1:Y:S02]  /*29b0*/  SYNCS.PHASECHK.TRANS64.TRYWAIT P0, [R0+URZ+0xe0], R5 ;  /* 0x0000e005000075a7 */ /* 0x000e6400080011ff */
[----:B-1----:R-:W-:Y:S05]  /*29c0*/  @!P0 BRA `(.L_x_47) ;  /* 0x0000006000308947 */ /* 0x002fea0003800000 */
.L_x_156:
[----:B------:R-:W-:Y:S01]  /*29d0*/  ULEA UR5, UR6, UR37, 0x3 ;  /* 0x0000002506057291 */ /* 0x000fe2000f8e18ff */
[----:B------:R-:W-:Y:S01]  /*29e0*/  PRMT R4, RZ, 0x654, R4 ;  /* 0x00000654ff047816 */ /* 0x000fe20000000004 */
[----:B-1----:R-:W-:Y:S01]  /*29f0*/  @!P2 IMAD.MOV.U32 R5, RZ, RZ, 0x10 ;  /* 0x00000010ff05a424 */ /* 0x002fe200078e00ff */
[----:B------:R-:W-:Y:S01]  /*2a00*/  SHF.L.U32 R7, R12, 0x1f, RZ ;  /* 0x0000001f0c077819 */ /* 0x000fe200000006ff */
[----:B------:R-:W-:Y:S01]  /*2a10*/  UIADD3 UR4, UPT, UPT, UR5, 0x80, URZ ;  /* 0x0000008005047890 */ /* 0x000fe2000fffe0ff */
[----:B------:R1:W-:Y:S05]  /*2a20*/  SYNCS.ARRIVE.TRANS64.RED.A1T0 RZ, [R4+URZ], RZ ;  /* 0x000000ff04ff79a7 */ /* 0x0003ea00081004ff */
[----:B------:R-:W-:Y:S01]  /*2a30*/  IMAD.U32 R13, RZ, RZ, UR4 ;  /* 0x00000004ff0d7e24 */ /* 0x000fe2000f8e00ff */
[----:B------:R-:W2:Y:S04]  /*2a40*/  SYNCS.PHASECHK.TRANS64.TRYWAIT P0, [UR5+0x90], R7 ;  /* 0x00009007ff0075a7 */ /* 0x000ea80008001105 */
[----:B------:R-:W-:Y:S01]  /*2a50*/  PRMT R13, R10, 0x654, R13 ;  /* 0x000006540a0d7816 */ /* 0x000fe2000000000d */
[----:B-12---:R-:W-:Y:S06]  /*2a60*/  @!P0 BRA `(.L_x_48) ;  /* 0x00000060001c8947 */ /* 0x006fec0003800000 */
.L_x_158:
[----:B------:R-:W-:Y:S01]  /*2a70*/  ULEA UR4, UR6, UR37, 0x4 ;  /* 0x0000002506047291 */ /* 0x000fe2000f8e20ff */
[----:B------:R-:W-:Y:S01]  /*2a80*/  SEL R2, R13, R2, !P2 ;  /* 0x000000020d027207 */ /* 0x000fe20005000000 */
[----:B------:R-:W-:Y:S01]  /*2a90*/  UIADD3 UR5, UPT, UPT, UR5, 0x80, URZ ;  /* 0x0000008005057890 */ /* 0x000fe2000fffe0ff */
[----:B-1----:R-:W-:Y:S01]  /*2aa0*/  LEA R0, R11, UR37, 0x3 ;  /* 0x000000250b007c11 */ /* 0x002fe2000f8e18ff */
[----:B------:R-:W-:Y:S01]  /*2ab0*/  UIADD3 UR4, UPT, UPT, UR4, 0x110, URZ ;  /* 0x0000011004047890 */ /* 0x000fe2000fffe0ff */
[----:B------:R1:W-:Y:S01]  /*2ac0*/  @!P2 SYNCS.ARRIVE.TRANS64.RED RZ, [R2+URZ], R5 ;  /* 0x0000000502ffa9a7 */ /* 0x0003e200080004ff */
[----:B------:R-:W-:Y:S01]  /*2ad0*/  UIADD3 UR6, UPT, UPT, UR6, 0x1, URZ ;  /* 0x0000000106067890 */ /* 0x000fe2000fffe0ff */
[----:B------:R-:W-:-:S03]  /*2ae0*/  VIADD R3, R3, 0x1 ;  /* 0x0000000103037836 */ /* 0x000fc60000000000 */
[----:B------:R-:W-:Y:S02]  /*2af0*/  UISETP.NE.AND UP0, UPT, UR6, 0x2, UPT ;  /* 0x000000020600788c */ /* 0x000fe4000bf05270 */
[----:B------:R-:W-:Y:S01]  /*2b00*/  ISETP.NE.AND P0, PT, R3, 0x2, PT ;  /* 0x000000020300780c */ /* 0x000fe20003f05270 */
[----:B------:R-:W-:Y:S06]  /*2b10*/  UGETNEXTWORKID.BROADCAST [UR4], [UR5] ;  /* 0x00000000040073ca */ /* 0x000fec0008000100 */
[----:B------:R-:W-:Y:S02]  /*2b20*/  USEL UR4, URZ, 0x1, UP0 ;  /* 0x00000001ff047887 */ /* 0x000fe40008000000 */
[----:B------:R-:W-:-:S04]  /*2b30*/  USEL UR6, UR6, URZ, UP0 ;  /* 0x000000ff06067287 */ /* 0x000fc80008000000 */
[----:B------:R-:W-:Y:S02]  /*2b40*/  LOP3.LUT R12, R12, UR4, RZ, 0x3c, !PT ;  /* 0x000000040c0c7c12 */ /* 0x000fe4000f8e3cff */
[----:B-1----:R-:W-:-:S04]  /*2b50*/  SHF.L.U32 R5, R9, 0x1f, RZ ;  /* 0x0000001f09057819 */ /* 0x002fc800000006ff */
[----:B------:R-:W1:Y:S02]  /*2b60*/  SYNCS.PHASECHK.TRANS64.TRYWAIT P1, [R0+URZ+0x80], R5 ;  /* 0x00008005000075a7 */ /* 0x000e6400080211ff */
[----:B-1----:R-:W-:Y:S05]  /*2b70*/  @!P1 BRA `(.L_x_49) ;  /* 0x0000005c00f09947 */ /* 0x002fea0003800000 */
.L_x_159:
[----:B------:R-:W-:Y:S01]  /*2b80*/  LEA R4, R11, UR37, 0x4 ;  /* 0x000000250b047c11 */ /* 0x000fe2000f8e20ff */
[----:B-1----:R-:W-:Y:S01]  /*2b90*/  VIADD R0, R0, 0x90 ;  /* 0x0000009000007836 */ /* 0x002fe20000000000 */
[----:B------:R-:W-:Y:S01]  /*2ba0*/  SEL R3, R3, RZ, P0 ;  /* 0x000000ff03037207 */ /* 0x000fe20000000000 */
[----:B------:R-:W-:-:S03]  /*2bb0*/  VIADD R11, R11, 0x1 ;  /* 0x000000010b0b7836 */ /* 0x000fc60000000000 */
[----:B------:R-:W1:Y:S01]  /*2bc0*/  LDS.128 R4, [R4+0x110] ;  /* 0x0001100004047984 */ /* 0x000e620000000c00 */
[----:B------:R-:W-:Y:S02]  /*2bd0*/  PRMT R0, RZ, 0x654, R0 ;  /* 0x00000654ff007816 */ /* 0x000fe40000000000 */
[C---:B------:R-:W-:Y:S01]  /*2be0*/  ISETP.NE.AND P1, PT, R11.reuse, 0x2, PT ;  /* 0x000000020b00780c */ /* 0x040fe20003f25270 */
[----:B------:R-:W-:Y:S01]  /*2bf0*/  @!PT LDS RZ, [RZ] ;  /* 0x00000000fffff984 */ /* 0x000fe20000000800 */
[----:B------:R-:W-:Y:S01]  /*2c00*/  @!PT LDS RZ, [RZ] ;  /* 0x00000000fffff984 */ /* 0x000fe20000000800 */
[----:B------:R-:W-:Y:S01]  /*2c10*/  @!PT LDS RZ, [RZ] ;  /* 0x00000000fffff984 */ /* 0x000fe20000000800 */
[----:B------:R-:W-:Y:S01]  /*2c20*/  @!PT LDS RZ, [RZ] ;  /* 0x00000000fffff984 */ /* 0x000fe20000000800 */
[----:B------:R2:W-:Y:S06]  /*2c30*/  MEMBAR.ALL.CTA ;  /* 0x0000000000007992 */ /* 0x0005ec0000008000 */
[----:B--2---:R-:W2:Y:S01]  /*2c40*/  FENCE.VIEW.ASYNC.S ;  /* 0x00000000000073c6 */ /* 0x004ea20000000000 */
[----:B------:R-:W-:Y:S01]  /*2c50*/  SEL R11, R11, RZ, P1 ;  /* 0x000000ff0b0b7207 */ /* 0x000fe20000800000 */
[----:B--2---:R2:W-:Y:S01]  /*2c60*/  SYNCS.ARRIVE.TRANS64.RED.A1T0 RZ, [R0+URZ], RZ ;  /* 0x000000ff00ff79a7 */ /* 0x0045e200081004ff */
[----:B-1----:R-:W-:-:S02]  /*2c70*/  LOP3.LUT P3, RZ, R6, 0x1, RZ, 0xc0, !PT ;  /* 0x0000000106ff7812 */ /* 0x002fc4000786c0ff */
[----:B------:R-:W-:-:S04]  /*2c80*/  SEL R5, RZ, 0x1, P0 ;  /* 0x00000001ff057807 */ /* 0x000fc80000000000 */
[----:B------:R-:W-:Y:S02]  /*2c90*/  LOP3.LUT R8, R8, R5, RZ, 0x3c, !PT ;  /* 0x0000000508087212 */ /* 0x000fe400078e3cff */
[----:B--2---:R-:W-:-:S04]  /*2ca0*/  SEL R0, RZ, 0x1, P1 ;  /* 0x00000001ff007807 */ /* 0x004fc80000800000 */
[----:B------:R-:W-:Y:S01]  /*2cb0*/  LOP3.LUT R9, R9, R0, RZ, 0x3c, !PT ;  /* 0x0000000009097212 */ /* 0x000fe200078e3cff */
[----:B------:R-:W-:Y:S06]  /*2cc0*/  @P3 BRA `(.L_x_50) ;  /* 0xfffffffc002c3947 */ /* 0x000fec000383ffff */
[----:B------:R-:W-:Y:S01]  /*2cd0*/  ULEA UR5, UR6, UR37, 0x3 ;  /* 0x0000002506057291 */ /* 0x000fe2000f8e18ff */
[----:B------:R-:W-:-:S08]  /*2ce0*/  SHF.L.U32 R3, R12, 0x1f, RZ ;  /* 0x0000001f0c037819 */ /* 0x000fd000000006ff */
[----:B------:R-:W1:Y:S02]  /*2cf0*/  SYNCS.PHASECHK.TRANS64 P0, [UR5+0x90], R3 ;  /* 0x00009003ff0075a7 */ /* 0x000e640008001005 */
[----:B-1----:R-:W-:Y:S05]  /*2d00*/  @P0 BRA `(.L_x_51) ;  /* 0x0000000000080947 */ /* 0x002fea0003800000 */
[----:B------:R-:W1:Y:S02]  /*2d10*/  SYNCS.PHASECHK.TRANS64.TRYWAIT P0, [UR5+0x90], R3 ;  /* 0x00009003ff0075a7 */ /* 0x000e640008001105 */
[----:B-1----:R-:W-:Y:S05]  /*2d20*/  @!P0 BRA `(.L_x_52) ;  /* 0x0000005c00988947 */ /* 0x002fea0003800000 */
.L_x_51:
[----:B------:R-:W-:-:S04]  /*2d30*/  UIADD3 UR4, UPT, UPT, UR6, 0x1, URZ ;  /* 0x0000000106047890 */ /* 0x000fc8000fffe0ff */
[----:B------:R-:W-:-:S04]  /*2d40*/  UISETP.NE.AND UP0, UPT, UR4, 0x2, UPT ;  /* 0x000000020400788c */ /* 0x000fc8000bf05270 */
[----:B------:R-:W-:Y:S02]  /*2d50*/  USEL UR7, URZ, 0x1, UP0 ;  /* 0x00000001ff077887 */ /* 0x000fe40008000000 */
[----:B------:R-:W-:-:S04]  /*2d60*/  USEL UR4, UR4, URZ, UP0 ;  /* 0x000000ff04047287 */ /* 0x000fc80008000000 */
[----:B------:R-:W-:Y:S01]  /*2d70*/  ULEA UR4, UR4, UR37, 0x3 ;  /* 0x0000002504047291 */ /* 0x000fe2000f8e18ff */
[----:B-1----:R-:W-:-:S04]  /*2d80*/  LOP3.LUT R3, R12, UR7, RZ, 0x3c, !PT ;  /* 0x000000070c037c12 */ /* 0x002fc8000f8e3cff */
[----:B------:R-:W-:-:S04]  /*2d90*/  SHF.L.U32 R0, R3, 0x1f, RZ ;  /* 0x0000001f03007819 */ /* 0x000fc800000006ff */
[----:B------:R-:W1:Y:S02]  /*2da0*/  SYNCS.PHASECHK.TRANS64 P0, [UR4+0x90], R0 ;  /* 0x00009000ff0075a7 */ /* 0x000e640008001004 */
[----:B-1----:R-:W-:Y:S05]  /*2db0*/  @P0 EXIT ;  /* 0x000000000000094d */ /* 0x002fea0003800000 */
[----:B------:R-:W-:Y:S02]  /*2dc0*/  SHF.L.U32 R3, R3, 0x1f, RZ ;  /* 0x0000001f03037819 */ /* 0x000fe400000006ff */
[----:B------:R-:W-:-:S07]  /*2dd0*/  MOV R0, UR4 ;  /* 0x0000000400007c02 */ /* 0x000fce0008000f00 */
.L_x_53:
[----:B-1----:R1:W2:Y:S02]  /*2de0*/  SYNCS.PHASECHK.TRANS64.TRYWAIT P0, [R0+URZ+0x90], R3 ;  /* 0x00009003000075a7 */ /* 0x0022a400080011ff */
[----:B--2---:R-:W-:Y:S05]  /*2df0*/  @!P0 NANOSLEEP.SYNCS 0x989680 ;  /* 0x009896800000895d */ /* 0x004fea0003900000 */
[----:B------:R-:W2:Y:S02]  /*2e00*/  @!P0 SYNCS.PHASECHK.TRANS64 P0, [R0+URZ+0x90], R3 ;  /* 0x00009003000085a7 */ /* 0x000ea400080010ff */
[----:B--2---:R-:W-:Y:S05]  /*2e10*/  @P0 EXIT ;  /* 0x000000000000094d */ /* 0x004fea0003800000 */
[----:B------:R-:W-:Y:S05]  /*2e20*/  BRA `(.L_x_53) ;  /* 0xfffffffc00ec7947 */ /* 0x000fea000383ffff */
.L_x_46:
[----:B------:R-:W-:Y:S05]  /*2e30*/  BRA.U UP3, `(.L_x_54) ;  /* 0x0000001103d47547 */ /* 0x000fea000b800000 */
[----:B------:R-:W-:Y:S01]  /*2e40*/  UMOV UR4, 0x40 ;  /* 0x0000004000047882 */ /* 0x000fe20000000000 */
[----:B------:R-:W-:Y:S01]  /*2e50*/  NOP ;  /* 0x0000000000007918 */ /* 0x000fe20000000000 */
[----:B------:R-:W-:Y:S01]  /*2e60*/  ULEA UR4, UR37, UR4, 0x18 ;  /* 0x0000000425047291 */ /* 0x000fe2000f8ec0ff */
[----:B------:R-:W-:Y:S02]  /*2e70*/  UMOV UR5, 0x400 ;  /* 0x0000040000057882 */ /* 0x000fe40000000000 */
[----:B------:R-:W-:-:S06]  /*2e80*/  ULEA UR37, UR37, UR5, 0x18 ;  /* 0x0000000525257291 */ /* 0x000fcc000f8ec0ff */
[----:B------:R-:W1:Y:S02]  /*2e90*/  LDS.U8 R2, [UR4+0x1c] ;  /* 0x00001c04ff027984 */ /* 0x000e640008000000 */
[----:B-1----:R-:W-:-:S13]  /*2ea0*/  ISETP.NE.AND P0, PT, R2, RZ, PT ;  /* 0x000000ff0200720c */ /* 0x002fda0003f05270 */
[----:B------:R-:W-:Y:S05]  /*2eb0*/  @P0 BRA `(.L_x_55) ;  /* 0x0000000400080947 */ /* 0x000fea0003800000 */
[----:B------:R-:W-:Y:S02]  /*2ec0*/  UISETP.NE.U32.AND UP0, UPT, UR9, 0x1, UPT ;  /* 0x000000010900788c */ /* 0x000fe4000bf05070 */
[----:B------:R-:W-:-:S07]  /*2ed0*/  UIADD3 UR6, UPT, UPT, UR4, 0x8, URZ ;  /* 0x0000000804067890 */ /* 0x000fce000fffe0ff */
[----:B------:R-:W-:Y:S05]  /*2ee0*/  BRA.U !UP0, `(.L_x_56) ;  /* 0x00000001089c7547 */ /* 0x000fea000b800000 */
[----:B------:R-:W-:Y:S01]  /*2ef0*/  ELECT P0, URZ, PT ;  /* 0x0000000000ff782f */ /* 0x000fe20003800000 */
[----:B------:R-:W-:-:S12]  /*2f00*/  BSSY B0, `(.L_x_56) ;  /* 0x0000025000007945 */ /* 0x000fd80003800000 */
[----:B------:R-:W-:Y:S05]  /*2f10*/  @!P0 BRA `(.L_x_57) ;  /* 0x00000000008c8947 */ /* 0x000fea0003800000 */
[----:B------:R-:W-:-:S05]  /*2f20*/  UMOV UR5, 0x10 ;  /* 0x0000001000057882 */ /* 0x000fca0000000000 */
[----:B------:R-:W-:Y:S04]  /*2f30*/  DEPBAR.LE SB1, 0x36 ;  /* 0x00009d800000791a */ /* 0x000fe80000000000 */
[----:B------:R-:W1:Y:S02]  /*2f40*/  UTCATOMSWS.2CTA.FIND_AND_SET.ALIGN UP1, UR5, UR5 ;  /* 0x00000005000575e3 */ /* 0x000e640008220800 */
[----:B-1----:R-:W-:Y:S01]  /*2f50*/  MOV R11, UR5 ;  /* 0x00000005000b7c02 */ /* 0x002fe20008000f00 */
[----:B------:R-:W-:Y:S06]  /*2f60*/  BRA.U UP1, `(.L_x_58) ;  /* 0x0000000101187547 */ /* 0x000fec000b800000 */
.L_x_59:
[----:B------:R-:W-:Y:S05]  /*2f70*/  NANOSLEEP 0x64 ;  /* 0x000000640000795d */ /* 0x000fea0003800000 */
[----:B------:R-:W-:-:S05]  /*2f80*/  UMOV UR5, 0x10 ;  /* 0x0000001000057882 */ /* 0x000fca0000000000 */
[----:B------:R-:W-:Y:S04]  /*2f90*/  DEPBAR.LE SB1, 0x36 ;  /* 0x00009d800000791a */ /* 0x000fe80000000000 */
[----:B------:R-:W1:Y:S02]  /*2fa0*/  UTCATOMSWS.2CTA.FIND_AND_SET.ALIGN UP1, UR5, UR5 ;  /* 0x00000005000575e3 */ /* 0x000e640008220800 */
[----:B-1----:R-:W-:Y:S01]  /*2fb0*/  MOV R11, UR5 ;  /* 0x00000005000b7c02 */ /* 0x002fe20008000f00 */
[----:B------:R-:W-:Y:S05]  /*2fc0*/  BRA.U !UP1, `(.L_x_59) ;  /* 0xfffffffd09e87547 */ /* 0x000fea000b83ffff */
.L_x_58:
[----:B------:R-:W1:Y:S01]  /*2fd0*/  LDS R5, [UR4+0x10] ;  /* 0x00001004ff057984 */ /* 0x000e620008000800 */
[----:B------:R-:W-:Y:S01]  /*2fe0*/  IMAD.U32 R3, RZ, RZ, UR37 ;  /* 0x00000025ff037e24 */ /* 0x000fe2000f8e00ff */
[----:B------:R-:W-:-:S03]  /*2ff0*/  MOV R2, UR8 ;  /* 0x0000000800027c02 */ /* 0x000fc60008000f00 */
[----:B------:R-:W-:Y:S01]  /*3000*/  VIADD R3, R3, 0x130 ;  /* 0x0000013003037836 */ /* 0x000fe20000000000 */
[----:B-1----:R-:W-:-:S04]  /*3010*/  SHF.L.U32 R5, R5, 0x1f, RZ ;  /* 0x0000001f05057819 */ /* 0x002fc800000006ff */
[----:B------:R-:W1:Y:S02]  /*3020*/  SYNCS.PHASECHK.TRANS64.TRYWAIT P0, [UR4+0x8], R5 ;  /* 0x00000805ff0075a7 */ /* 0x000e640008001104 */
[----:B-1----:R-:W-:Y:S05]  /*3030*/  @P0 BRA `(.L_x_60) ;  /* 0x0000000000080947 */ /* 0x002fea0003800000 */
[----:B------:R-:W1:Y:S02]  /*3040*/  SYNCS.PHASECHK.TRANS64.TRYWAIT P0, [UR4+0x8], R5 ;  /* 0x00000805ff0075a7 */ /* 0x000e640008001104 */
[----:B-1----:R-:W-:Y:S05]  /*3050*/  @!P0 BRA `(.L_x_61) ;  /* 0x0000005800e48947 */ /* 0x002fea0003800000 */
.L_x_60:
[----:B-1----:R-:W-:Y:S01]  /*3060*/  HFMA2 R4, -RZ, RZ, 0, 5.9604644775390625e-08 ;  /* 0x00000001ff047431 */ /* 0x002fe200000001ff */
[----:B------:R-:W-:Y:S01]  /*3070*/  UPRMT UR5, UR8, 0x654, UR6 ;  /* 0x0000065408057896 */ /* 0x000fe20008000006 */
[----:B------:R-:W-:Y:S01]  /*3080*/  IMAD.MOV.U32 R6, RZ, RZ, 0xffff ;  /* 0x0000ffffff067424 */ /* 0x000fe200078e00ff */
[----:B------:R-:W-:Y:S01]  /*3090*/  PRMT R2, R2, 0x654, R3 ;  /* 0x0000065402027816 */ /* 0x000fe20000000003 */
[----:B------:R-:W-:Y:S02]  /*30a0*/  IMAD.MOV.U32 R5, RZ, RZ, 0x4 ;  /* 0x00000004ff057424 */ /* 0x000fe400078e00ff */
[----:B------:R-:W-:Y:S01]  /*30b0*/  IMAD.SHL.U32 R9, R11, 0x20, RZ ;  /* 0x000000200b097824 */ /* 0x000fe200078e00ff */
[----:B------:R-:W-:Y:S02]  /*30c0*/  MOV R3, UR5 ;  /* 0x0000000500037c02 */ /* 0x000fe40008000f00 */
[-C--:B------:R-:W-:Y:S01]  /*30d0*/  SHF.L.U32 R7, R6, R11.reuse, RZ ;  /* 0x0000000b06077219 */ /* 0x080fe200000006ff */
[----:B------:R1:W-:Y:S01]  /*30e0*/  SYNCS.ARRIVE.TRANS64.RED RZ, [UR5], R5 ;  /* 0x00000005ffff79a7 */ /* 0x0003e20008000405 */
[----:B------:R-:W-:Y:S01]  /*30f0*/  SHF.L.U32 R6, R4, R11, RZ ;  /* 0x0000000b04067219 */ /* 0x000fe200000006ff */
[----:B------:R1:W-:Y:S04]  /*3100*/  STS [UR37+0x130], R9 ;  /* 0x00013009ff007988 */ /* 0x0003e80008000825 */
[----:B------:R1:W-:Y:S04]  /*3110*/  STAS [R2.64], R11 ;  /* 0x0000000b02007dbd */ /* 0x0003e8000c0008ff */
[----:B------:R1:W-:Y:S04]  /*3120*/  ATOMS.OR RZ, [UR4+0x14], R7 ;  /* 0x00001407ffff798c */ /* 0x0003e8000b000004 */
[----:B------:R1:W-:Y:S04]  /*3130*/  ATOMS.OR RZ, [UR4+0x18], R6 ;  /* 0x00001806ffff798c */ /* 0x0003e8000b000004 */
[----:B------:R1:W-:Y:S02]  /*3140*/  ATOMS.XOR RZ, [UR4+0x10], R4 ;  /* 0x00001004ffff798c */ /* 0x0003e4000b800004 */
.L_x_57:
[----:B------:R-:W-:Y:S05]  /*3150*/  BSYNC B0 ;  /* 0x0000000000007941 */ /* 0x000fea0003800000 */
.L_x_56:
[----:B------:R-:W-:Y:S05]  /*3160*/  BRA.U UP0, `(.L_x_62) ;  /* 0x00000001006c7547 */ /* 0x000fea000b800000 */
[----:B------:R-:W-:-:S03]  /*3170*/  UMOV UR5, 0xffffffff ;  /* 0xffffffff00057882 */ /* 0x000fc60000000000 */
[----:B------:R-:W-:Y:S05]  /*3180*/  BRA.DIV UR5, `(.L_x_63) ;  /* 0x0000005a05b07947 */ /* 0x000fea000b800000 */
[----:B------:R-:W-:-:S13]  /*3190*/  ELECT P6, URZ, PT ;  /* 0x0000000000ff782f */ /* 0x000fda00038c0000 */
.L_x_163:
[----:B------:R-:W-:Y:S05]  /*31a0*/  @!P6 BRA `(.L_x_62) ;  /* 0x00000000005ce947 */ /* 0x000fea0003800000 */
[----:B-1----:R-:W1:Y:S02]  /*31b0*/  LDS R3, [UR4+0x10] ;  /* 0x00001004ff037984 */ /* 0x002e640008000800 */
[----:B-1----:R-:W-:-:S04]  /*31c0*/  SHF.L.U32 R3, R3, 0x1f, RZ ;  /* 0x0000001f03037819 */ /* 0x002fc800000006ff */
[----:B------:R-:W1:Y:S02]  /*31d0*/  SYNCS.PHASECHK.TRANS64.TRYWAIT P0, [UR4+0x8], R3 ;  /* 0x00000803ff0075a7 */ /* 0x000e640008001104 */
[----:B-1----:R-:W-:Y:S05]  /*31e0*/  @P0 BRA `(.L_x_64) ;  /* 0x0000000000080947 */ /* 0x002fea0003800000 */
[----:B------:R-:W1:Y:S02]  /*31f0*/  SYNCS.PHASECHK.TRANS64.TRYWAIT P0, [UR4+0x8], R3 ;  /* 0x00000803ff0075a7 */ /* 0x000e640008001104 */
[----:B-1----:R-:W-:Y:S05]  /*3200*/  @!P0 BRA `(.L_x_65) ;  /* 0x0000005800b08947 */ /* 0x002fea0003800000 */
.L_x_64:
[----:B------:R-:W2:Y:S01]  /*3210*/  LDS R5, [UR37+0x130] ;  /* 0x00013025ff057984 */ /* 0x000ea20008000800 */
[----:B-1----:R-:W-:Y:S02]  /*3220*/  HFMA2 R2, -RZ, RZ, 0, 5.9604644775390625e-08 ;  /* 0x00000001ff027431 */ /* 0x002fe400000001ff */
[----:B------:R-:W-:Y:S01]  /*3230*/  IMAD.MOV.U32 R3, RZ, RZ, 0xffff ;  /* 0x0000ffffff037424 */ /* 0x000fe200078e00ff */
[----:B------:R-:W-:Y:S01]  /*3240*/  UPRMT UR5, UR8, 0x654, UR6 ;  /* 0x0000065408057896 */ /* 0x000fe20008000006 */
[----:B--2---:R-:W-:-:S03]  /*3250*/  IMAD.SHL.U32 R4, R5, 0x20, RZ ;  /* 0x0000002005047824 */ /* 0x004fc600078e00ff */
[-C--:B------:R-:W-:Y:S02]  /*3260*/  SHF.L.U32 R3, R3, R5.reuse, RZ ;  /* 0x0000000503037219 */ /* 0x080fe400000006ff */
[----:B------:R-:W-:Y:S01]  /*3270*/  SHF.L.U32 R5, R2, R5, RZ ;  /* 0x0000000502057219 */ /* 0x000fe200000006ff */
[----:B------:R2:W-:Y:S04]  /*3280*/  STS [UR37+0x130], R4 ;  /* 0x00013004ff007988 */ /* 0x0005e80008000825 */
[----:B------:R2:W-:Y:S04]  /*3290*/  ATOMS.OR RZ, [UR4+0x14], R3 ;  /* 0x00001403ffff798c */ /* 0x0005e8000b000004 */
[----:B------:R2:W-:Y:S01]  /*32a0*/  ATOMS.OR RZ, [UR4+0x18], R5 ;  /* 0x00001805ffff798c */ /* 0x0005e2000b000004 */
[----:B------:R-:W-:Y:S03]  /*32b0*/  SYNCS.ARRIVE.TRANS64.RED.A1T0 RZ, [UR5], RZ ;  /* 0x000000ffffff79a7 */ /* 0x000fe60008100405 */
[----:B------:R2:W-:Y:S01]  /*32c0*/  ATOMS.XOR RZ, [UR4+0x10], R2 ;  /* 0x00001002ffff798c */ /* 0x0005e2000b800004 */
[----:B------:R-:W-:Y:S05]  /*32d0*/  BRA `(.L_x_62) ;  /* 0x0000000000107947 */ /* 0x000fea0003800000 */
.L_x_55:
[----:B------:R-:W-:-:S05]  /*32e0*/  MOV R2, 0xffffffff ;  /* 0xffffffff00027802 */ /* 0x000fca0000000f00 */
[----:B------:R1:W-:Y:S02]  /*32f0*/  STS [UR37+0x130], R2 ;  /* 0x00013002ff007988 */ /* 0x0003e40008000825 */
[----:B-1----:R-:W-:Y:S02]  /*3300*/  MOV R2, 0x3320 ;  /* 0x0000332000027802 */ /* 0x002fe40000000f00 */
[----:B-----5:R-:W-:Y:S05]  /*3310*/  CALL.REL.NOINC `($__internal_1_$__cuda_sm10x_tcgen05_guardrail_trap_phase_invalid_during_alloc) ;  /* 0x0000006000847944 */ /* 0x020fea0003c00000 */
.L_x_62:
[----:B------:R-:W-:Y:S05]  /*3320*/  WARPSYNC.ALL ;  /* 0x0000000000007948 */ /* 0x000fea0003800000 */
[----:B------:R-:W3:Y:S01]  /*3330*/  S2UR UR5, SR_CgaCtaId ;  /* 0x00000000000579c3 */ /* 0x000ee20000008800 */
[----:B------:R-:W-:Y:S01]  /*3340*/  UMOV UR4, 0x400 ;  /* 0x0000040000047882 */ /* 0x000fe20000000000 */
[----:B------:R-:W-:-:S06]  /*3350*/  NOP ;  /* 0x0000000000007918 */ /* 0x000fcc0000000000 */
[----:B------:R-:W-:Y:S06]  /*3360*/  BAR.ARV 0x6, 0xa0 ;  /* 0x0182800000007b1d */ /* 0x000fec0000002000 */
[----:B------:R-:W4:Y:S01]  /*3370*/  LDCU UR6, c[0x0][0x38c] ;  /* 0x00007180ff0677ac */ /* 0x000f220008000800 */
[----:B------:R-:W-:Y:S01]  /*3380*/  LOP3.LUT R0, R0, 0xffff, RZ, 0xc0, !PT ;  /* 0x0000ffff00007812 */ /* 0x000fe200078ec0ff */
[----:B-1----:R-:W-:Y:S01]  /*3390*/  IMAD.MOV.U32 R9, RZ, RZ, 0x1 ;  /* 0x00000001ff097424 */ /* 0x002fe200078e00ff */
[----:B------:R-:W-:Y:S01]  /*33a0*/  LOP3.LUT R8, R8, 0xffff, RZ, 0xc0, !PT ;  /* 0x0000ffff08087812 */ /* 0x000fe200078ec0ff */
[----:B------:R-:W-:Y:S01]  /*33b0*/  UMOV UR18, URZ ;  /* 0x000000ff00127c82 */ /* 0x000fe20008000000 */
[----:B------:R-:W-:Y:S01]  /*33c0*/  R2UR UR11, R0 ;  /* 0x00000000000b72ca */ /* 0x000fe200000e0000 */
[----:B------:R-:W-:Y:S01]  /*33d0*/  UMOV UR17, URZ ;  /* 0x000000ff00117c82 */ /* 0x000fe20008000000 */
[----:B------:R-:W-:Y:S01]  /*33e0*/  R2UR UR12, R8 ;  /* 0x00000000080c72ca */ /* 0x000fe200000e0000 */
[----:B------:R-:W-:Y:S01]  /*33f0*/  IMAD.MOV.U32 R8, RZ, RZ, RZ ;  /* 0x000000ffff087224 */ /* 0x000fe200078e00ff */
[----:B------:R-:W-:Y:S01]  /*3400*/  UMOV UR16, URZ ;  /* 0x000000ff00107c82 */ /* 0x000fe20008000000 */
[----:B---3--:R-:W-:-:S02]  /*3410*/  ULEA UR5, UR5, UR4, 0x18 ;  /* 0x0000000405057291 */ /* 0x008fc4000f8ec0ff */
[----:B------:R-:W-:Y:S02]  /*3420*/  UISETP.NE.AND UP2, UPT, UR9, URZ, UPT ;  /* 0x000000ff0900728c */ /* 0x000fe4000bf45270 */
[----:B------:R-:W-:Y:S02]  /*3430*/  UIADD3 UR13, UPT, UPT, UR5, 0xa300, URZ ;  /* 0x0000a300050d7890 */ /* 0x000fe4000fffe0ff */
[----:B------:R-:W-:Y:S02]  /*3440*/  UIADD3 UR20, UPT, UPT, UR5, 0x4300, URZ ;  /* 0x0000430005147890 */ /* 0x000fe4000fffe0ff */
[----:B----4-:R-:W-:Y:S01]  /*3450*/  UIADD3 UR6, UPT, UPT, UR6, 0x3f, URZ ;  /* 0x0000003f06067890 */ /* 0x010fe2000fffe0ff */
[----:B--2---:R-:W1:Y:S01]  /*3460*/  LDS R2, [UR5+0x130] ;  /* 0x00013005ff027984 */ /* 0x004e620008000800 */
[----:B------:R-:W-:Y:S02]  /*3470*/  USHF.R.U32.HI UR13, URZ, 0x4, UR13 ;  /* 0x00000004ff0d7899 */ /* 0x000fe4000801160d */
[----:B------:R-:W-:-:S02]  /*3480*/  USHF.R.S32.HI UR4, URZ, 0x1f, UR6 ;  /* 0x0000001fff047899 */ /* 0x000fc40008011406 */
[----:B------:R-:W-:Y:S02]  /*3490*/  USHF.R.U32.HI UR20, URZ, 0x4, UR20 ;  /* 0x00000004ff147899 */ /* 0x000fe40008011614 */
[----:B------:R-:W-:Y:S02]  /*34a0*/  ULEA.HI UR4, UR4, UR6, URZ, 0x6 ;  /* 0x0000000604047291 */ /* 0x000fe4000f8f30ff */
[----:B------:R-:W-:Y:S02]  /*34b0*/  ULOP3.LUT UR13, UR13, 0x3fff, URZ, 0xc0, !UPT ;  /* 0x00003fff0d0d7892 */ /* 0x000fe4000f8ec0ff */
[----:B------:R-:W-:Y:S01]  /*34c0*/  USHF.R.S32.HI UR4, URZ, 0x6, UR4 ;  /* 0x00000006ff047899 */ /* 0x000fe20008011404 */
[----:B------:R-:W-:Y:S01]  /*34d0*/  UMOV UR28, 0x0 ;  /* 0x00000000001c7882 */ /* 0x000fe20000000000 */
[----:B------:R-:W-:Y:S02]  /*34e0*/  UMOV UR29, 0x8208010 ;  /* 0x08208010001d7882 */ /* 0x000fe40000000000 */
[----:B------:R-:W-:-:S02]  /*34f0*/  UISETP.LT.AND UP0, UPT, UR4, 0x1, UPT ;  /* 0x000000010400788c */ /* 0x000fc4000bf01270 */
[----:B------:R-:W-:Y:S02]  /*3500*/  ULOP3.LUT UR20, UR20, 0x3fff, URZ, 0xc0, !UPT ;  /* 0x00003fff14147892 */ /* 0x000fe4000f8ec0ff */
[----:B------:R-:W-:Y:S02]  /*3510*/  ULOP3.LUT UR13, UR13, 0x10000, URZ, 0xfc, !UPT ;  /* 0x000100000d0d7892 */ /* 0x000fe4000f8efcff */
[----:B------:R-:W-:Y:S01]  /*3520*/  USEL UR19, UR4, 0x1, !UP0 ;  /* 0x0000000104137887 */ /* 0x000fe2000c000000 */
[----:B------:R-:W-:Y:S01]  /*3530*/  UMOV UR26, 0x0 ;  /* 0x00000000001a7882 */ /* 0x000fe20000000000 */
[----:B------:R-:W-:Y:S01]  /*3540*/  UMOV UR27, 0x8208010 ;  /* 0x08208010001b7882 */ /* 0x000fe20000000000 */
[----:B------:R-:W-:Y:S01]  /*3550*/  UMOV UR24, 0x0 ;  /* 0x0000000000187882 */ /* 0x000fe20000000000 */
[----:B------:R-:W-:Y:S01]  /*3560*/  UMOV UR25, 0x8208010 ;  /* 0x0820801000197882 */ /* 0x000fe20000000000 */
[----:B------:R-:W-:Y:S01]  /*3570*/  UMOV UR22, 0x0 ;  /* 0x0000000000167882 */ /* 0x000fe20000000000 */
[----:B------:R-:W-:Y:S01]  /*3580*/  UMOV UR23, 0x8208010 ;  /* 0x0820801000177882 */ /* 0x000fe20000000000 */
[----:B-1----:R-:W-:-:S02]  /*3590*/  R2UR UR21, R2 ;  /* 0x00000000021572ca */ /* 0x002fc400000e0000 */
[----:B------:R-:W-:-:S13]  /*35a0*/  CS2R R2, SRZ ;  /* 0x0000000000027805 */ /* 0x000fda000001ff00 */
.L_x_73:
[C---:B------:R-:W-:Y:S02]  /*35b0*/  LEA R0, R8.reuse, UR5, 0x3 ;  /* 0x0000000508007c11 */ /* 0x040fe4000f8e18ff */
[----:B------:R-:W-:Y:S02]  /*35c0*/  SHF.L.U32 R5, R3, 0x1f, RZ ;  /* 0x0000001f03057819 */ /* 0x000fe400000006ff */
[----:B------:R-:W-:Y:S02]  /*35d0*/  LEA R4, R8, UR5, 0x4 ;  /* 0x0000000508047c11 */ /* 0x000fe4000f8e20ff */
[----:B------:R-:W1:Y:S02]  /*35e0*/  SYNCS.PHASECHK.TRANS64.TRYWAIT P0, [R0+URZ+0x80], R5 ;  /* 0x00008005000075a7 */ /* 0x000e6400080011ff */
[----:B-1-34-:R-:W-:Y:S05]  /*35f0*/  @!P0 BRA `(.L_x_66) ;  /* 0x0000005400cc8947 */ /* 0x01afea0003800000 */
.L_x_164:
[----:B-1----:R-:W1:Y:S01]  /*3600*/  LDS.128 R4, [R4+0x110] ;  /* 0x0001100004047984 */ /* 0x002e620000000c00 */
[----:B------:R-:W-:Y:S02]  /*3610*/  VIADD R0, R0, 0x90 ;  /* 0x0000009000007836 */ /* 0x000fe40000000000 */
[----:B------:R-:W-:Y:S01]  /*3620*/  VIADD R8, R8, 0x1 ;  /* 0x0000000108087836 */ /* 0x000fe20000000000 */
[----:B------:R-:W-:Y:S01]  /*3630*/  @!PT LDS RZ, [RZ] ;  /* 0x00000000fffff984 */ /* 0x000fe20000000800 */
[----:B------:R-:W-:Y:S01]  /*3640*/  @!PT LDS RZ, [RZ] ;  /* 0x00000000fffff984 */ /* 0x000fe20000000800 */
[----:B------:R-:W-:Y:S01]  /*3650*/  @!PT LDS RZ, [RZ] ;  /* 0x00000000fffff984 */ /* 0x000fe20000000800 */
[----:B------:R-:W-:Y:S01]  /*3660*/  @!PT LDS RZ, [RZ] ;  /* 0x00000000fffff984 */ /* 0x000fe20000000800 */
[----:B------:R2:W-:Y:S06]  /*3670*/  MEMBAR.ALL.CTA ;  /* 0x0000000000007992 */ /* 0x0005ec0000008000 */
[----:B--2---:R-:W2:Y:S01]  /*3680*/  FENCE.VIEW.ASYNC.S ;  /* 0x00000000000073c6 */ /* 0x004ea20000000000 */
[----:B------:R-:W-:-:S04]  /*3690*/  PRMT R0, RZ, 0x654, R0 ;  /* 0x00000654ff007816 */ /* 0x000fc80000000000 */
[----:B--2---:R2:W-:Y:S01]  /*36a0*/  SYNCS.ARRIVE.TRANS64.RED.A1T0 RZ, [R0+URZ], RZ ;  /* 0x000000ff00ff79a7 */ /* 0x0045e200081004ff */
[----:B-1----:R-:W-:Y:S01]  /*36b0*/  LOP3.LUT P1, RZ, R6, 0x1, RZ, 0xc0, !PT ;  /* 0x0000000106ff7812 */ /* 0x002fe2000782c0ff */
[----:B--2---:R-:W-:-:S12]  /*36c0*/  BRA.U UP2, `(.L_x_67) ;  /* 0x0000000502087547 */ /* 0x004fd8000b800000 */
[----:B------:R-:W1:Y:S01]  /*36d0*/  LDCU UR6, c[0x0][0x38c] ;  /* 0x00007180ff0677ac */ /* 0x000e620008000800 */
[----:B------:R-:W-:Y:S02]  /*36e0*/  PLOP3.LUT P2, PT, PT, PT, PT, 0x80, 0x8 ;  /* 0x000000000008781c */ /* 0x000fe40003f4f070 */
[----:B------:R-:W-:Y:S01]  /*36f0*/  SHF.L.U32 R5, R9, 0x1f, RZ ;  /* 0x0000001f09057819 */ /* 0x000fe200000006ff */
[----:B------:R-:W-:Y:S02]  /*3700*/  ULEA UR7, UR18, UR5, 0x3 ;  /* 0x0000000512077291 */ /* 0x000fe4000f8e18ff */
[----:B------:R-:W-:Y:S02]  /*3710*/  ULEA UR10, UR18, UR21, 0x6 ;  /* 0x00000015120a7291 */ /* 0x000fe4000f8e30ff */
[----:B-1----:R-:W-:-:S06]  /*3720*/  UISETP.GE.AND UP0, UPT, UR6, 0x1, UPT ;  /* 0x000000010600788c */ /* 0x002fcc000bf06270 */
[----:B------:R-:W-:-:S05]  /*3730*/  PLOP3.LUT P0, PT, PT, PT, UP0, 0x80, 0x8 ;  /* 0x000000000008781c */ /* 0x000fca0003f0f008 */
[----:B------:R-:W-:-:S08]  /*3740*/  @UP0 ULEA UR6, UR17, UR5, 0x3 ;  /* 0x0000000511060291 */ /* 0x000fd0000f8e18ff */
[----:B------:R-:W-:-:S04]  /*3750*/  @P0 SHF.L.U32 R0, R2, 0x1f, RZ ;  /* 0x0000001f02000819 */ /* 0x000fc800000006ff */
[----:B------:R1:W2:Y:S01]  /*3760*/  @P0 SYNCS.PHASECHK.TRANS64.TRYWAIT P2, [UR6], R0 ;  /* 0x00000000ff0005a7 */ /* 0x0002a20008041106 */
[----:B------:R-:W3:Y:S02]  /*3770*/  SYNCS.PHASECHK.TRANS64.TRYWAIT P0, [UR7+0xc0], R5 ;  /* 0x0000c005ff0075a7 */ /* 0x000ee40008001107 */
[----:B-123--:R-:W-:Y:S05]  /*3780*/  @!P0 BRA `(.L_x_68) ;  /* 0x00000054007c8947 */ /* 0x00efea0003800000 */
.L_x_166:
[----:B------:R-:W-:Y:S01]  /*3790*/  UMOV UR15, UR16 ;  /* 0x00000010000f7c82 */ /* 0x000fe20008000000 */
[----:B------:R-:W-:Y:S05]  /*37a0*/  BRA.U !UP0, `(.L_x_69) ;  /* 0x0000000108c07547 */ /* 0x000fea000b800000 */
[----:B------:R-:W-:Y:S02]  /*37b0*/  UIADD3 UR15, UPT, UPT, UR19, UR16, URZ ;  /* 0x00000010130f7290 */ /* 0x000fe4000fffe0ff */
[----:B------:R-:W-:Y:S01]  /*37c0*/  UPLOP3.LUT UP3, UPT, UPT, UPT, UPT, 0x40, 0x4 ;  /* 0x000000000004789c */ /* 0x000fe20003f6e870 */
[----:B------:R-:W-:Y:S01]  /*37d0*/  UMOV UR14, UR4 ;  /* 0x00000004000e7c82 */ /* 0x000fe20008000000 */
[----:B------:R-:W-:-:S09]  /*37e0*/  UMOV UR46, UR17 ;  /* 0x00000011002e7c82 */ /* 0x000fd20008000000 */
.L_x_72:
[----:B--2---:R-:W-:Y:S01]  /*37f0*/  ULEA UR6, UR46, UR5, 0x3 ;  /* 0x000000052e067291 */ /* 0x004fe2000f8e18ff */
[----:B---3--:R-:W-:Y:S11]  /*3800*/  @P2 BRA `(.L_x_70) ;  /* 0x00000000000c2947 */ /* 0x008ff60003800000 */
[----:B-1----:R-:W-:Y:S04]  /*3810*/  SHF.L.U32 R5, R2, 0x1f, RZ ;  /* 0x0000001f02057819 */ /* 0x002fe800000006ff */
[----:B------:R-:W1:Y:S02]  /*3820*/  SYNCS.PHASECHK.TRANS64.TRYWAIT P0, [UR6], R5 ;  /* 0x00000005ff0075a7 */ /* 0x000e640008001106 */
[----:B-1----:R-:W-:Y:S05]  /*3830*/  @!P0 BRA `(.L_x_71) ;  /* 0x0000005400688947 */ /* 0x002fea0003800000 */
.L_x_70:
[----:B------:R-:W-:Y:S01]  /*3840*/  UISETP.NE.AND UP0, UPT, UR14, 0x1, UPT ;  /* 0x000000010e00788c */ /* 0x000fe2000bf05270 */
[----:B------:R-:W-:Y:S01]  /*3850*/  PLOP3.LUT P2, PT, PT, PT, PT, 0x80, 0x8 ;  /* 0x000000000008781c */ /* 0x000fe20003f4f070 */
[----:B------:R-:W-:Y:S02]  /*3860*/  UIADD3 UR17, UPT, UPT, UR46, 0x1, URZ ;  /* 0x000000012e117890 */ /* 0x000fe4000fffe0ff */
[----:B------:R-:W-:Y:S02]  /*3870*/  ULEA UR32, UR46, UR20, 0x9 ;  /* 0x000000142e207291 */ /* 0x000fe4000f8e48ff */
[----:B------:R-:W-:Y:S01]  /*3880*/  UISETP.NE.AND UP1, UPT, UR17, 0x3, UPT ;  /* 0x000000031100788c */ /* 0x000fe2000bf25270 */
[----:B------:R-:W-:Y:S01]  /*3890*/  PLOP3.LUT P0, PT, PT, PT, UP0, 0x80, 0x8 ;  /* 0x000000000008781c */ /* 0x000fe20003f0f008 */
[----:B------:R-:W-:Y:S02]  /*38a0*/  UIADD3 UR44, UPT, UPT, UR32, 0x80, URZ ;  /* 0x00000080202c7890 */ /* 0x000fe4000fffe0ff */
[----:B------:R-:W-:Y:S02]  /*38b0*/  USEL UR31, URZ, 0x1, UP1 ;  /* 0x00000001ff1f7887 */ /* 0x000fe40008800000 */
[----:B------:R-:W-:Y:S02]  /*38c0*/  USEL UR17, UR17, URZ, UP1 ;  /* 0x000000ff11117287 */ /* 0x000fe40008800000 */
[----:B------:R-:W-:Y:S02]  /*38d0*/  UIADD3 UR40, UPT, UPT, UR32, 0x100, URZ ;  /* 0x0000010020287890 */ /* 0x000fe4000fffe0ff */
[----:B------:R-:W-:Y:S01]  /*38e0*/  @UP0 ULEA UR30, UR17, UR5, 0x3 ;  /* 0x00000005111e0291 */ /* 0x000fe2000f8e18ff */
[----:B------:R-:W-:Y:S01]  /*38f0*/  LOP3.LUT R2, R2, UR31, RZ, 0x3c, !PT ;  /* 0x0000001f02027c12 */ /* 0x000fe2000f8e3cff */
[----:B------:R-:W-:Y:S02]  /*3900*/  UIADD3 UR36, UPT, UPT, UR32, 0x180, URZ ;  /* 0x0000018020247890 */ /* 0x000fe4000fffe0ff */
[----:B------:R-:W-:Y:S01]  /*3910*/  UIADD3 UR6, UPT, UPT, UR6, 0x18, URZ ;  /* 0x0000001806067890 */ /* 0x000fe2000fffe0ff */
[----:B-1----:R-:W-:Y:S01]  /*3920*/  @P0 SHF.L.U32 R0, R2, 0x1f, RZ ;  /* 0x0000001f02000819 */ /* 0x002fe200000006ff */
[----:B------:R-:W-:Y:S02]  /*3930*/  UIADD3 UR16, UPT, UPT, UR16, 0x1, URZ ;  /* 0x0000000110107890 */ /* 0x000fe4000fffe0ff */
[----:B------:R-:W-:Y:S01]  /*3940*/  UIADD3 UR14, UPT, UPT, UR14, -0x1, URZ ;  /* 0xffffffff0e0e7890 */ /* 0x000fe2000fffe0ff */
[----:B------:R2:W3:Y:S01]  /*3950*/  @P0 SYNCS.PHASECHK.TRANS64.TRYWAIT P2, [UR30], R0 ;  /* 0x00000000ff0005a7 */ /* 0x0004e2000804111e */
[----:B------:R-:W-:Y:S02]  /*3960*/  ULEA UR30, UR46, UR13, 0x9 ;  /* 0x0000000d2e1e7291 */ /* 0x000fe4000f8e48ff */
[----:B------:R-:W-:Y:S02]  /*3970*/  UISETP.NE.AND UP0, UPT, UR16, UR15, UPT ;  /* 0x0000000f1000728c */ /* 0x000fe4000bf05270 */
[----:B------:R-:W-:Y:S02]  /*3980*/  UIADD3 UR42, UPT, UPT, UR30, 0x2, URZ ;  /* 0x000000021e2a7890 */ /* 0x000fe4000fffe0ff */
[----:B------:R-:W-:Y:S02]  /*3990*/  UIADD3 UR38, UPT, UPT, UR30, 0x4, URZ ;  /* 0x000000041e267890 */ /* 0x000fe4000fffe0ff */
[----:B------:R-:W-:Y:S01]  /*39a0*/  UIADD3 UR34, UPT, UPT, UR30, 0x6, URZ ;  /* 0x000000061e227890 */ /* 0x000fe2000fffe0ff */
[----:B------:R-:W-:Y:S01]  /*39b0*/  UMOV UR33, 0x40004040 ;  /* 0x4000404000217882 */ /* 0x000fe20000000000 */
[----:B------:R-:W-:Y:S01]  /*39c0*/  UMOV UR31, 0x40004040 ;  /* 0x40004040001f7882 */ /* 0x000fe20000000000 */
[----:B------:R-:W-:Y:S01]  /*39d0*/  UMOV UR45, 0x40004040 ;  /* 0x40004040002d7882 */ /* 0x000fe20000000000 */
[----:B------:R2:W-:Y:S01]  /*39e0*/  UTCHMMA.2CTA gdesc[UR32], gdesc[UR30], tmem[UR10], tmem[UR28], idesc[UR29], UP3 ;  /* 0x00ff1c1e200075ea */ /* 0x0005e20009a0000a */
[----:B------:R-:W-:Y:S01]  /*39f0*/  UPLOP3.LUT UP3, UPT, UPT, UPT, UPT, 0x80, 0x8 ;  /* 0x000000000008789c */ /* 0x000fe20003f6f070 */
[----:B------:R-:W-:Y:S01]  /*3a00*/  UMOV UR43, 0x40004040 ;  /* 0x40004040002b7882 */ /* 0x000fe20000000000 */
[----:B------:R-:W-:Y:S01]  /*3a10*/  UMOV UR41, 0x40004040 ;  /* 0x4000404000297882 */ /* 0x000fe20000000000 */
[----:B------:R2:W-:Y:S01]  /*3a20*/  UTCHMMA.2CTA gdesc[UR44], gdesc[UR42], tmem[UR10], tmem[UR26], idesc[UR27], UPT ;  /* 0x00ff1a2a2c0075ea */ /* 0x0005e2000ba0000a */
[----:B------:R-:W-:Y:S01]  /*3a30*/  UMOV UR39, 0x40004040 ;  /* 0x4000404000277882 */ /* 0x000fe20000000000 */
[----:B------:R-:W-:Y:S01]  /*3a40*/  UMOV UR37, 0x40004040 ;  /* 0x4000404000257882 */ /* 0x000fe20000000000 */
[----:B------:R-:W-:Y:S01]  /*3a50*/  UMOV UR35, 0x40004040 ;  /* 0x4000404000237882 */ /* 0x000fe20000000000 */
[----:B------:R2:W-:Y:S01]  /*3a60*/  UTCHMMA.2CTA gdesc[UR40], gdesc[UR38], tmem[UR10], tmem[UR24], idesc[UR25], UPT ;  /* 0x00ff1826280075ea */ /* 0x0005e2000ba0000a */
[----:B------:R2:W-:Y:S01]  /*3a70*/  UTCHMMA.2CTA gdesc[UR36], gdesc[UR34], tmem[UR10], tmem[UR22], idesc[UR23], UPT ;  /* 0x00ff1622240075ea */ /* 0x0005e2000ba0000a */
[----:B------:R2:W-:Y:S01]  /*3a80*/  UTCBAR.2CTA.MULTICAST [UR6], URZ, UR12 ;  /* 0x000000ff060073e9 */ /* 0x0005e2000820080c */
[----:B------:R-:W-:Y:S01]  /*3a90*/  UMOV UR46, UR17 ;  /* 0x00000011002e7c82 */ /* 0x000fe20008000000 */
[----:B------:R-:W-:Y:S05]  /*3aa0*/  BRA.U UP0, `(.L_x_72) ;  /* 0xfffffffd00507547 */ /* 0x000fea000b83ffff */
.L_x_69:
[----:B------:R-:W-:Y:S01]  /*3ab0*/  UIADD3 UR7, UPT, UPT, UR7, 0xa0, URZ ;  /* 0x000000a007077890 */ /* 0x000fe2000fffe0ff */
[----:B------:R-:W-:-:S08]  /*3ac0*/  UMOV UR16, UR15 ;  /* 0x0000000f00107c82 */ /* 0x000fd00008000000 */
[----:B------:R4:W-:Y:S01]  /*3ad0*/  UTCBAR.2CTA.MULTICAST [UR7], URZ, UR11 ;  /* 0x000000ff070073e9 */ /* 0x0009e2000820080b */
[----:B------:R-:W-:Y:S02]  /*3ae0*/  NOP ;  /* 0x0000000000007918 */ /* 0x000fe40000000000 */
.L_x_67:
[----:B------:R-:W-:Y:S01]  /*3af0*/  UIADD3 UR18, UPT, UPT, UR18, 0x1, URZ ;  /* 0x0000000112127890 */ /* 0x000fe2000fffe0ff */
[----:B------:R-:W-:-:S03]  /*3b00*/  ISETP.NE.AND P0, PT, R8, 0x2, PT ;  /* 0x000000020800780c */ /* 0x000fc60003f05270 */
[----:B------:R-:W-:Y:S01]  /*3b10*/  UISETP.NE.AND UP0, UPT, UR18, 0x4, UPT ;  /* 0x000000041200788c */ /* 0x000fe2000bf05270 */
[----:B-12---:R-:W-:Y:S02]  /*3b20*/  SEL R0, RZ, 0x1, P0 ;  /* 0x00000001ff007807 */ /* 0x006fe40000000000 */
[----:B------:R-:W-:Y:S01]  /*3b30*/  SEL R8, R8, RZ, P0 ;  /* 0x000000ff08087207 */ /* 0x000fe20000000000 */
[----:B------:R-:W-:Y:S01]  /*3b40*/  USEL UR6, URZ, 0x1, UP0 ;  /* 0x00000001ff067887 */ /* 0x000fe20008000000 */
[----:B------:R-:W-:Y:S01]  /*3b50*/  LOP3.LUT R3, R3, R0, RZ, 0x3c, !PT ;  /* 0x0000000003037212 */ /* 0x000fe200078e3cff */
[----:B------:R-:W-:-:S04]  /*3b60*/  USEL UR18, UR18, URZ, UP0 ;  /* 0x000000ff12127287 */ /* 0x000fc80008000000 */
[----:B------:R-:W-:Y:S01]  /*3b70*/  LOP3.LUT R9, R9, UR6, RZ, 0x3c, !PT ;  /* 0x0000000609097c12 */ /* 0x000fe2000f8e3cff */
[----:B------:R-:W-:Y:S07]  /*3b80*/  @P1 BRA `(.L_x_73) ;  /* 0xfffffff800881947 */ /* 0x000fee000383ffff */
[----:B------:R-:W1:Y:S01]  /*3b90*/  S2UR UR4, SR_CgaCtaId ;  /* 0x00000000000479c3 */ /* 0x000e620000008800 */
[----:B------:R-:W-:Y:S01]  /*3ba0*/  ELECT P0, URZ, PT ;  /* 0x0000000000ff782f */ /* 0x000fe20003800000 */
[----:B------:R-:W-:Y:S01]  /*3bb0*/  HFMA2 R0, -RZ, RZ, 0, 5.9604644775390625e-08 ;  /* 0x00000001ff007431 */ /* 0x000fe200000001ff */
[----:B------:R-:W-:-:S05]  /*3bc0*/  UMOV UR6, 0x40 ;  /* 0x0000004000067882 */ /* 0x000fca0000000000 */
[----:B------:R-:W-:Y:S01]  /*3bd0*/  UVIRTCOUNT.DEALLOC.SMPOOL 0x80 ;  /* 0x000000800000784c */ /* 0x000fe20000000000 */
[----:B------:R-:W-:Y:S02]  /*3be0*/  UISETP.NE.AND UP0, UPT, UR9, URZ, UPT ;  /* 0x000000ff0900728c */ /* 0x000fe4000bf05270 */
[----:B-1----:R-:W-:-:S09]  /*3bf0*/  ULEA UR4, UR4, UR6, 0x18 ;  /* 0x0000000604047291 */ /* 0x002fd2000f8ec0ff */
[----:B------:R1:W-:Y:S01]  /*3c00*/  @P0 STS.U8 [UR4+0x1c], R0 ;  /* 0x00001c00ff000988 */ /* 0x0003e20008000004 */
[----:B------:R-:W-:Y:S05]  /*3c10*/  BRA.U UP0, `(.L_x_74) ;  /* 0x0000000100a07547 */ /* 0x000fea000b800000 */
[----:B------:R-:W-:Y:S01]  /*3c20*/  UIADD3 UR6, UPT, UPT, UR5, 0xc0, URZ ;  /* 0x000000c005067890 */ /* 0x000fe2000fffe0ff */
[----:B------:R-:W-:-:S03]  /*3c30*/  SHF.L.U32 R3, R9, 0x1f, RZ ;  /* 0x0000001f09037819 */ /* 0x000fc600000006ff */
[----:B----4-:R-:W-:-:S09]  /*3c40*/  ULEA UR7, UR18, UR6, 0x3 ;  /* 0x0000000612077291 */ /* 0x010fd2000f8e18ff */
[----:B------:R-:W2:Y:S02]  /*3c50*/  SYNCS.PHASECHK.TRANS64.TRYWAIT P0, [UR7], R3 ;  /* 0x00000003ff0075a7 */ /* 0x000ea40008001107 */
[----:B--2---:R-:W-:Y:S05]  /*3c60*/  @!P0 BRA `(.L_x_75) ;  /* 0x0000005000748947 */ /* 0x004fea0003800000 */
.L_x_169:
        /* <DEDUP_REMOVED lines=9> */
.L_x_171:
        /* <DEDUP_REMOVED lines=9> */
.L_x_173:
[----:B------:R-:W-:-:S04]  /*3d90*/  UIADD3 UR9, UPT, UPT, UR9, 0x1, URZ ;  /* 0x0000000109097890 */ /* 0x000fc8000fffe0ff */
[----:B------:R-:W-:-:S04]  /*3da0*/  UISETP.NE.AND UP1, UPT, UR9, 0x4, UPT ;  /* 0x000000040900788c */ /* 0x000fc8000bf25270 */
[----:B------:R-:W-:Y:S02]  /*3db0*/  USEL UR7, URZ, 0x1, UP1 ;  /* 0x00000001ff077887 */ /* 0x000fe40008800000 */
[----:B------:R-:W-:-:S04]  /*3dc0*/  USEL UR9, UR9, URZ, UP1 ;  /* 0x000000ff09097287 */ /* 0x000fc80008800000 */
[----:B------:R-:W-:Y:S01]  /*3dd0*/  ULEA UR9, UR9, UR6, 0x3 ;  /* 0x0000000609097291 */ /* 0x000fe2000f8e18ff */
[----:B-1----:R-:W-:-:S04]  /*3de0*/  LOP3.LUT R3, R2, UR7, RZ, 0x3c, !PT ;  /* 0x0000000702037c12 */ /* 0x002fc8000f8e3cff */
[----:B------:R-:W-:Y:S01]  /*3df0*/  SHF.L.U32 R3, R3, 0x1f, RZ ;  /* 0x0000001f03037819 */ /* 0x000fe200000006ff */
[----:B------:R-:W-:-:S04]  /*3e00*/  IMAD.U32 R0, RZ, RZ, UR9 ;  /* 0x00000009ff007e24 */ /* 0x000fc8000f8e00ff */
[----:B------:R1:W2:Y:S03]  /*3e10*/  SYNCS.PHASECHK.TRANS64.TRYWAIT P0, [R0+URZ], R3 ;  /* 0x00000003000075a7 */ /* 0x0002a600080011ff */
[----:B--2---:R-:W-:Y:S05]  /*3e20*/  @!P0 NANOSLEEP.SYNCS 0x989680 ;  /* 0x009896800000895d */ /* 0x004fea0003900000 */
[----:B------:R-:W2:Y:S02]  /*3e30*/  @!P0 SYNCS.PHASECHK.TRANS64 P0, [R0+URZ], R3 ;  /* 0x00000003000085a7 */ /* 0x000ea400080010ff */
[----:B--2---:R-:W-:Y:S05]  /*3e40*/  @P0 BRA `(.L_x_78) ;  /* 0x0000000000200947 */ /* 0x004fea0003800000 */
.L_x_79:
[----:B--2---:R2:W4:Y:S02]  /*3e50*/  SYNCS.PHASECHK.TRANS64.TRYWAIT P0, [R0+URZ], R3 ;  /* 0x00000003000075a7 */ /* 0x00452400080011ff */
[----:B----4-:R-:W-:Y:S05]  /*3e60*/  @!P0 NANOSLEEP.SYNCS 0x989680 ;  /* 0x009896800000895d */ /* 0x010fea0003900000 */
[----:B------:R-:W4:Y:S02]  /*3e70*/  @!P0 SYNCS.PHASECHK.TRANS64 P0, [R0+URZ], R3 ;  /* 0x00000003000085a7 */ /* 0x000f2400080010ff */
[----:B----4-:R-:W-:Y:S05]  /*3e80*/  @!P0 BRA `(.L_x_79) ;  /* 0xfffffffc00f08947 */ /* 0x010fea000383ffff */
[----:B------:R-:W-:Y:S05]  /*3e90*/  BRA `(.L_x_78) ;  /* 0x00000000000c7947 */ /* 0x000fea0003800000 */
.L_x_74:
[----:B------:R-:W-:-:S04]  /*3ea0*/  UIADD3 UR6, UPT, UPT, UR5, 0x100, URZ ;  /* 0x0000010005067890 */ /* 0x000fc8000fffe0ff */
[----:B------:R-:W-:-:S09]  /*3eb0*/  UPRMT UR6, UR8, 0x654, UR6 ;  /* 0x0000065408067896 */ /* 0x000fd20008000006 */
[----:B------:R-:W-:Y:S03]  /*3ec0*/  SYNCS.ARRIVE.TRANS64.RED.A1T0 RZ, [UR6], RZ ;  /* 0x000000ffffff79a7 */ /* 0x000fe60008100406 */
.L_x_78:
[----:B-12---:R-:W-:Y:S01]  /*3ed0*/  SHF.L.U32 R3, RZ, 0x1f, RZ ;  /* 0x0000001fff037819 */ /* 0x006fe200000006ff */
[----:B------:R-:W-:Y:S01]  /*3ee0*/  UIADD3 UR6, UPT, UPT, UR5, 0x100, URZ ;  /* 0x0000010005067890 */ /* 0x000fe2000fffe0ff */
[----:B------:R-:W-:Y:S02]  /*3ef0*/  PLOP3.LUT P0, PT, PT, PT, UP0, 0x80, 0x8 ;  /* 0x000000000008781c */ /* 0x000fe40003f0f008 */
[----:B------:R-:W1:Y:S02]  /*3f00*/  SYNCS.PHASECHK.TRANS64.TRYWAIT P1, [UR5+0x100], R3 ;  /* 0x00010003ff0075a7 */ /* 0x000e640008021105 */
[----:B-1----:R-:W-:Y:S09]  /*3f10*/  @!P1 BRA `(.L_x_80) ;  /* 0x0000005000109947 */ /* 0x002ff20003800000 */
.L_x_175:
[----:B------:R-:W-:Y:S01]  /*3f20*/  @!UP0 UPRMT UR6, UR8, 0x654, UR6 ;  /* 0x0000065408068896 */ /* 0x000fe20008000006 */
[----:B------:R-:W-:Y:S02]  /*3f30*/  UMOV UR5, 0x1 ;  /* 0x0000000100057882 */ /* 0x000fe40000000000 */
[----:B------:R-:W-:-:S06]  /*3f40*/  UMOV UR8, 0xffff ;  /* 0x0000ffff00087882 */ /* 0x000fcc0000000000 */
[----:B------:R-:W-:Y:S01]  /*3f50*/  @!P0 SYNCS.ARRIVE.TRANS64.RED.A1T0 RZ, [UR6], RZ ;  /* 0x000000ffffff89a7 */ /* 0x000fe20008100406 */
[----:B------:R-:W-:Y:S01]  /*3f60*/  NOP ;  /* 0x0000000000007918 */ /* 0x000fe20000000000 */
[----:B-1----:R-:W1:Y:S01]  /*3f70*/  LDS R0, [UR4+0x14] ;  /* 0x00001404ff007984 */ /* 0x002e620008000800 */
[----:B------:R-:W-:-:S04]  /*3f80*/  ULOP3.LUT UR6, UR21, 0xffff, URZ, 0xc0, !UPT ;  /* 0x0000ffff15067892 */ /* 0x000fc8000f8ec0ff */
[----:B------:R-:W-:-:S04]  /*3f90*/  USHF.R.U32.HI UR6, URZ, 0x5, UR6 ;  /* 0x00000005ff067899 */ /* 0x000fc80008011606 */
[----:B------:R-:W-:Y:S02]  /*3fa0*/  USHF.L.U32 UR8, UR8, UR6, URZ ;  /* 0x0000000608087299 */ /* 0x000fe400080006ff */
[----:B------:R-:W-:-:S04]  /*3fb0*/  USHF.L.U32 UR5, UR5, UR6, URZ ;  /* 0x0000000605057299 */ /* 0x000fc800080006ff */
[----:B-1----:R-:W-:-:S04]  /*3fc0*/  LOP3.LUT R0, R0, UR8, RZ, 0xc0, !PT ;  /* 0x0000000800007c12 */ /* 0x002fc8000f8ec0ff */
[----:B------:R-:W-:-:S13]  /*3fd0*/  ISETP.NE.AND P0, PT, R0, UR8, PT ;  /* 0x0000000800007c0c */ /* 0x000fda000bf05270 */
[----:B------:R-:W-:Y:S05]  /*3fe0*/  @P0 BRA `(.L_x_81) ;  /* 0x0000000000580947 */ /* 0x000fea0003800000 */
[----:B------:R-:W1:Y:S02]  /*3ff0*/  LDS R0, [UR4+0x18] ;  /* 0x00001804ff007984 */ /* 0x000e640008000800 */
[----:B-1----:R-:W-:-:S04]  /*4000*/  LOP3.LUT R0, R0, UR5, RZ, 0xc0, !PT ;  /* 0x0000000500007c12 */ /* 0x002fc8000f8ec0ff */
[----:B------:R-:W-:-:S13]  /*4010*/  ISETP.NE.AND P0, PT, R0, UR5, PT ;  /* 0x0000000500007c0c */ /* 0x000fda000bf05270 */
[----:B------:R-:W-:Y:S05]  /*4020*/  @P0 BRA `(.L_x_82) ;  /* 0x00000000003c0947 */ /* 0x000fea0003800000 */
[----:B------:R-:W1:Y:S01]  /*4030*/  S2R R2, SR_LANEID ;  /* 0x0000000000027919 */ /* 0x000e620000000000 */
[----:B------:R-:W-:Y:S01]  /*4040*/  ULOP3.LUT UR8, URZ, UR8, URZ, 0x33, !UPT ;  /* 0x00000008ff087292 */ /* 0x000fe2000f8e33ff */
[----:B------:R-:W-:Y:S01]  /*4050*/  LOP3.LUT R4, RZ, UR5, RZ, 0x33, !PT ;  /* 0x00000005ff047c12 */ /* 0x000fe2000f8e33ff */
[----:B----4-:R-:W-:Y:S02]  /*4060*/  VOTEU.ANY UR7, UPT, PT ;  /* 0x0000000000077886 */ /* 0x010fe400038e0100 */
[----:B------:R-:W-:Y:S01]  /*4070*/  UFLO.U32 UR7, UR7 ;  /* 0x00000007000772bd */ /* 0x000fe200080e0000 */
[----:B------:R-:W2:Y:S01]  /*4080*/  REDUX UR5, R4 ;  /* 0x00000000040573c4 */ /* 0x000ea20000000000 */
[----:B------:R-:W-:-:S06]  /*4090*/  IMAD.U32 R0, RZ, RZ, UR8 ;  /* 0x00000008ff007e24 */ /* 0x000fcc000f8e00ff */
[----:B------:R4:W-:Y:S01]  /*40a0*/  UTCATOMSWS.AND URZ, UR8 ;  /* 0x0000000800ff79e3 */ /* 0x0009e20008000000 */
[----:B------:R-:W3:Y:S01]  /*40b0*/  REDUX UR6, R0 ;  /* 0x00000000000673c4 */ /* 0x000ee20000000000 */
[----:B-1----:R-:W-:Y:S01]  /*40c0*/  ISETP.EQ.U32.AND P0, PT, R2, UR7, PT ;  /* 0x0000000702007c0c */ /* 0x002fe2000bf02070 */
[----:B--2---:R-:W-:Y:S01]  /*40d0*/  IMAD.U32 R2, RZ, RZ, UR5 ;  /* 0x00000005ff027e24 */ /* 0x004fe2000f8e00ff */
[----:B---3--:R-:W-:-:S11]  /*40e0*/  MOV R3, UR6 ;  /* 0x0000000600037c02 */ /* 0x008fd60008000f00 */
[----:B------:R4:W-:Y:S04]  /*40f0*/  @P0 ATOMS.AND RZ, [UR4+0x14], R3 ;  /* 0x00001403ffff098c */ /* 0x0009e8000a800004 */
[----:B------:R4:W-:Y:S01]  /*4100*/  @P0 ATOMS.AND RZ, [UR4+0x18], R2 ;  /* 0x00001802ffff098c */ /* 0x0009e2000a800004 */
[----:B------:R-:W-:Y:S05]  /*4110*/  BRA `(.L_x_83) ;  /* 0x0000000000147947 */ /* 0x000fea0003800000 */
.L_x_82:
[----:B------:R-:W-:Y:S02]  /*4120*/  MOV R2, 0x4140 ;  /* 0x0000414000027802 */ /* 0x000fe40000000f00 */
[----:B---345:R-:W-:Y:S05]  /*4130*/  CALL.REL.NOINC `($__internal_0_$__cuda_sm10x_tcgen05_guardrail_trap_col_being_dealloced_not_returned_by_alloc) ;  /* 0x0000005000f07944 */ /* 0x038fea0003c00000 */
[----:B------:R-:W-:Y:S05]  /*4140*/  BRA `(.L_x_83) ;  /* 0x0000000000087947 */ /* 0x000fea0003800000 */
.L_x_81:
[----:B------:R-:W-:Y:S02]  /*4150*/  MOV R2, 0x4170 ;  /* 0x0000417000027802 */ /* 0x000fe40000000f00 */
[----:B---345:R-:W-:Y:S05]  /*4160*/  CALL.REL.NOINC `($__internal_2_$__cuda_sm10x_tcgen05_guardrail_trap_unallocated_columns_being_dealloced) ;  /* 0x0000005000fc7944 */ /* 0x038fea0003c00000 */
.L_x_83:
[----:B------:R-:W-:Y:S01]  /*4170*/  NOP ;  /* 0x0000000000007918 */ /* 0x000fe20000000000 */
[----:B----4-:R-:W-:Y:S05]  /*4180*/  EXIT ;  /* 0x000000000000794d */ /* 0x010fea0003800000 */
.L_x_54:
[----:B------:R-:W-:-:S09]  /*4190*/  UISETP.NE.OR UP4, UPT, UR10, 0x3, !UP4 ;  /* 0x000000030a00788c */ /* 0x000fd2000e785670 */
[----:B------:R-:W-:Y:S05]  /*41a0*/  BRA.U UP4, `(.L_x_84) ;  /* 0x0000001104687547 */ /* 0x000fea000b800000 */
[----:B------:R-:W1:Y:S01]  /*41b0*/  LDC R0, c[0x0][0xb30] ;  /* 0x0002cc00ff007b82 */ /* 0x000e620000000800 */
[----:B------:R-:W-:Y:S01]  /*41c0*/  UMOV UR5, 0x400 ;  /* 0x0000040000057882 */ /* 0x000fe20000000000 */
[----:B------:R-:W-:Y:S01]  /*41d0*/  IMAD.MOV.U32 R36, RZ, RZ, 0x1 ;  /* 0x00000001ff247424 */ /* 0x000fe200078e00ff */
[----:B------:R-:W-:Y:S01]  /*41e0*/  ULEA UR5, UR37, UR5, 0x18 ;  /* 0x0000000525057291 */ /* 0x000fe2000f8ec0ff */
[----:B-----5:R-:W-:Y:S01]  /*41f0*/  CS2R R32, SRZ ;  /* 0x0000000000207805 */ /* 0x020fe2000001ff00 */
[----:B------:R-:W-:Y:S01]  /*4200*/  IMAD.MOV.U32 R25, RZ, RZ, 0x1000 ;  /* 0x00001000ff197424 */ /* 0x000fe200078e00ff */
[----:B------:R-:W-:Y:S02]  /*4210*/  UPLOP3.LUT UP0, UPT, UPT, UPT, UPT, 0x40, 0x4 ;  /* 0x000000000004789c */ /* 0x000fe40003f0e870 */
[----:B------:R-:W2:Y:S01]  /*4220*/  LDC R23, c[0x0][0x370] ;  /* 0x0000dc00ff177b82 */ /* 0x000ea20000000800 */
[----:B------:R-:W-:Y:S02]  /*4230*/  UIADD3 UR6, UPT, UPT, UR5, 0x48, URZ ;  /* 0x0000004805067890 */ /* 0x000fe4000fffe0ff */
[----:B------:R-:W-:-:S02]  /*4240*/  UIADD3 UR41, UPT, UPT, UR5, 0x30, URZ ;  /* 0x0000003005297890 */ /* 0x000fc4000fffe0ff */
[----:B------:R-:W-:Y:S02]  /*4250*/  UIADD3 UR33, UPT, UPT, UR5, 0x38, URZ ;  /* 0x0000003805217890 */ /* 0x000fe4000fffe0ff */
[----:B------:R-:W-:Y:S01]  /*4260*/  UIADD3 UR25, UPT, UPT, UR5, 0x40, URZ ;  /* 0x0000004005197890 */ /* 0x000fe2000fffe0ff */
[----:B------:R-:W3:Y:S01]  /*4270*/  LDC R2, c[0x0][0xb0c] ;  /* 0x0002c300ff027b82 */ /* 0x000ee20000000800 */
[----:B------:R-:W-:-:S07]  /*4280*/  UPRMT UR6, UR37, 0x654, UR6 ;  /* 0x0000065425067896 */ /* 0x000fce0008000006 */
[----:B------:R-:W4:Y:S01]  /*4290*/  LDC R22, c[0x0][0xb20] ;  /* 0x0002c800ff167b82 */ /* 0x000f220000000800 */
[----:B-1----:R-:W-:-:S07]  /*42a0*/  ISETP.NE.AND P1, PT, R0, 0x1, PT ;  /* 0x000000010000780c */ /* 0x002fce0003f25270 */
[----:B------:R-:W1:Y:S08]  /*42b0*/  LDC.64 R38, c[0x0][0x348] ;  /* 0x0000d200ff267b82 */ /* 0x000e700000000a00 */
[----:B------:R-:W1:Y:S08]  /*42c0*/  LDC.64 R16, c[0x0][0x888] ;  /* 0x00022200ff107b82 */ /* 0x000e700000000a00 */
[----:B------:R-:W1:Y:S08]  /*42d0*/  LDC.64 R20, c[0x0][0xb10] ;  /* 0x0002c400ff147b82 */ /* 0x000e700000000a00 */
[----:B------:R-:W1:Y:S08]  /*42e0*/  LDC.64 R6, c[0x0][0xb18] ;  /* 0x0002c600ff067b82 */ /* 0x000e700000000a00 */
[----:B------:R-:W1:Y:S08]  /*42f0*/  LDC.64 R4, c[0x0][0xb28] ;  /* 0x0002ca00ff047b82 */ /* 0x000e700000000a00 */
[----:B------:R-:W1:Y:S08]  /*4300*/  LDC.64 R18, c[0x0][0x890] ;  /* 0x00022400ff127b82 */ /* 0x000e700000000a00 */
[----:B--234-:R-:W1:Y:S02]  /*4310*/  LDC R24, c[0x0][0x374] ;  /* 0x0000dd00ff187b82 */ /* 0x01ce640000000800 */
.L_x_95:
[C---:B------:R-:W-:Y:S02]  /*4320*/  LEA R0, R33.reuse, UR5, 0x3 ;  /* 0x0000000521007c11 */ /* 0x040fe4000f8e18ff */
[----:B------:R-:W-:Y:S02]  /*4330*/  SHF.L.U32 R3, R32, 0x1f, RZ ;  /* 0x0000001f20037819 */ /* 0x000fe400000006ff */
[----:B------:R-:W-:Y:S02]  /*4340*/  LEA R28, R33, UR5, 0x4 ;  /* 0x00000005211c7c11 */ /* 0x000fe4000f8e20ff */
[----:B--2---:R-:W2:Y:S02]  /*4350*/  SYNCS.PHASECHK.TRANS64.TRYWAIT P0, [R0+URZ+0x80], R3 ;  /* 0x00008003000075a7 */ /* 0x004ea400080011ff */
[----:B--2---:R-:W-:Y:S05]  /*4360*/  @!P0 BRA `(.L_x_85) ;  /* 0x0000004c00148947 */ /* 0x004fea0003800000 */
.L_x_176:
[----:B------:R-:W-:Y:S01]  /*4370*/  ISETP.GE.AND P0, PT, R26, 0x1, PT ;  /* 0x000000011a00780c */ /* 0x000fe20003f06270 */
[----:B------:R-:W3:Y:S01]  /*4380*/  LDS.128 R28, [R28+0x110] ;  /* 0x000110001c1c7984 */ /* 0x000ee20000000c00 */
[----:B--2---:R-:W-:Y:S01]  /*4390*/  VIADD R0, R0, 0x90 ;  /* 0x0000009000007836 */ /* 0x004fe20000000000 */
[----:B------:R-:W-:Y:S01]  /*43a0*/  @!PT LDS RZ, [RZ] ;  /* 0x00000000fffff984 */ /* 0x000fe20000000800 */
[----:B------:R-:W-:Y:S01]  /*43b0*/  @!PT LDS RZ, [RZ] ;  /* 0x00000000fffff984 */ /* 0x000fe20000000800 */
[----:B------:R-:W-:Y:S01]  /*43c0*/  @!PT LDS RZ, [RZ] ;  /* 0x00000000fffff984 */ /* 0x000fe20000000800 */
[----:B------:R-:W-:Y:S01]  /*43d0*/  @!PT LDS RZ, [RZ] ;  /* 0x00000000fffff984 */ /* 0x000fe20000000800 */
[----:B------:R2:W-:Y:S06]  /*43e0*/  MEMBAR.ALL.CTA ;  /* 0x0000000000007992 */ /* 0x0005ec0000008000 */
[----:B--2---:R-:W2:Y:S01]  /*43f0*/  FENCE.VIEW.ASYNC.S ;  /* 0x00000000000073c6 */ /* 0x004ea20000000000 */
[----:B------:R-:W-:Y:S04]  /*4400*/  PRMT R0, RZ, 0x654, R0 ;  /* 0x00000654ff007816 */ /* 0x000fe80000000000 */
[----:B--2---:R2:W-:Y:S01]  /*4410*/  SYNCS.ARRIVE.TRANS64.RED.A1T0 RZ, [R0+URZ], RZ ;  /* 0x000000ff00ff79a7 */ /* 0x0045e200081004ff */
[----:B---3--:R-:W-:Y:S11]  /*4420*/  LOP3.LUT P3, RZ, R30, 0x1, RZ, 0xc0, !PT ;  /* 0x000000011eff7812 */ /* 0x008ff6000786c0ff */
[----:B------:R-:W-:Y:S02]  /*4430*/  @!UPT UIADD3 URZ, UPT, UPT, URZ, URZ, URZ ;  /* 0x000000fffffff290 */ /* 0x000fe4000fffe0ff */
[----:B------:R-:W-:Y:S02]  /*4440*/  @P3 MOV R13, R28 ;  /* 0x0000001c000d3202 */ /* 0x000fe40000000f00 */
[----:B------:R-:W-:Y:S01]  /*4450*/  @P3 LOP3.LUT R8, R29, 0xffff, RZ, 0xc0, !PT ;  /* 0x0000ffff1d083812 */ /* 0x000fe200078ec0ff */
[----:B--2---:R-:W-:Y:S06]  /*4460*/  @!P0 BRA `(.L_x_86) ;  /* 0x0000000000a48947 */ /* 0x004fec0003800000 */
[----:B-1----:R-:W-:Y:S01]  /*4470*/  IMAD.HI.U32 R41, R24, R7, RZ ;  /* 0x0000000718297227 */ /* 0x002fe200078e00ff */
[----:B------:R-:W-:Y:S02]  /*4480*/  ISETP.NE.AND P0, PT, R6, 0x1, PT ;  /* 0x000000010600780c */ /* 0x000fe40003f05270 */
[----:B------:R-:W-:Y:S01]  /*4490*/  ISETP.NE.AND P2, PT, R26, 0x1, PT ;  /* 0x000000011a00780c */ /* 0x000fe20003f45270 */
[----:B------:R-:W-:Y:S01]  /*44a0*/  IMAD.HI.U32 R40, R23, R20, RZ ;  /* 0x0000001417287227 */ /* 0x000fe200078e00ff */
[----:B------:R-:W-:Y:S02]  /*44b0*/  SHF.R.U32.HI R41, RZ, R22, R41 ;  /* 0x00000016ff297219 */ /* 0x000fe40000011629 */
[----:B------:R-:W-:Y:S01]  /*44c0*/  ISETP.NE.AND P4, PT, R2, 0x1, PT ;  /* 0x000000010200780c */ /* 0x000fe20003f85270 */
[----:B------:R-:W-:Y:S01]  /*44d0*/  IMAD.HI.U32 R42, R13, R20, RZ ;  /* 0x000000140d2a7227 */ /* 0x000fe200078e00ff */
[----:B------:R-:W-:Y:S02]  /*44e0*/  SHF.R.U32.HI R40, RZ, R21, R40 ;  /* 0x00000015ff287219 */ /* 0x000fe40000011628 */
[----:B------:R-:W-:Y:S01]  /*44f0*/  SEL R3, R24, R41, !P0 ;  /* 0x0000002918037207 */ /* 0x000fe20004000000 */
[C---:B------:R-:W-:Y:S01]  /*4500*/  IMAD.HI.U32 R41, R8.reuse, R7, RZ ;  /* 0x0000000708297227 */ /* 0x040fe200078e00ff */
[----:B------:R-:W-:Y:S02]  /*4510*/  SEL R11, R23, R40, !P4 ;  /* 0x00000028170b7207 */ /* 0x000fe40006000000 */
[----:B------:R-:W-:Y:S01]  /*4520*/  SHF.R.U32.HI R42, RZ, R21, R42 ;  /* 0x00000015ff2a7219 */ /* 0x000fe2000001162a */
[----:B------:R-:W-:Y:S01]  /*4530*/  IMAD.HI.U32 R44, R3, R4, RZ ;  /* 0x00000004032c7227 */ /* 0x000fe200078e00ff */
[----:B------:R-:W-:Y:S03]  /*4540*/  SHF.R.U32.HI R41, RZ, R22, R41 ;  /* 0x00000016ff297219 */ /* 0x000fe60000011629 */
[----:B------:R-:W-:Y:S01]  /*4550*/  IMAD.HI.U32 R40, R11, R4, RZ ;  /* 0x000000040b287227 */ /* 0x000fe200078e00ff */
[----:B------:R-:W-:Y:S02]  /*4560*/  @P2 SHF.R.U32.HI R3, RZ, R5, R44 ;  /* 0x00000005ff032219 */ /* 0x000fe4000001162c */
[----:B------:R-:W-:Y:S02]  /*4570*/  SEL R9, R8, R41, !P0 ;  /* 0x0000002908097207 */ /* 0x000fe40004000000 */
[----:B------:R-:W-:Y:S01]  /*4580*/  @P2 SHF.R.U32.HI R11, RZ, R5, R40 ;  /* 0x00000005ff0b2219 */ /* 0x000fe20000011628 */
[C---:B------:R-:W-:Y:S01]  /*4590*/  IMAD R10, R26.reuse, R3, RZ ;  /* 0x000000031a0a7224 */ /* 0x040fe200078e02ff */
[----:B------:R-:W-:Y:S01]  /*45a0*/  SEL R3, R13, R42, !P4 ;  /* 0x0000002a0d037207 */ /* 0x000fe20006000000 */
[C---:B------:R-:W-:Y:S03]  /*45b0*/  IMAD.HI.U32 R14, R9.reuse, R4, RZ ;  /* 0x00000004090e7227 */ /* 0x040fe600078e00ff */
[----:B------:R-:W-:Y:S01]  /*45c0*/  ISETP.GE.AND P0, PT, R9, R10, PT ;  /* 0x0000000a0900720c */ /* 0x000fe20003f06270 */
[C---:B------:R-:W-:Y:S01]  /*45d0*/  IMAD R12, R26.reuse, R11, RZ ;  /* 0x0000000b1a0c7224 */ /* 0x040fe200078e02ff */
[-C--:B------:R-:W-:Y:S04]  /*45e0*/  SHF.R.U32.HI R14, RZ, R5.reuse, R14 ;  /* 0x00000005ff0e7219 */ /* 0x080fe8000001160e */
[----:B------:R-:W-:Y:S02]  /*45f0*/  ISETP.GE.OR P0, PT, R3, R12, P0 ;  /* 0x0000000c0300720c */ /* 0x000fe40000706670 */
[----:B------:R-:W-:Y:S05]  /*4600*/  SEL R15, R9, R14, !P2 ;  /* 0x0000000e090f7207 */ /* 0x000fea0005000000 */
[----:B------:R-:W-:Y:S04]  /*4610*/  IMAD.MOV R14, RZ, RZ, -R15 ;  /* 0x000000ffff0e7224 */ /* 0x000fe800078e0a0f */
[----:B------:R-:W-:Y:S02]  /*4620*/  IMAD R14, R26, R14, R9 ;  /* 0x0000000e1a0e7224 */ /* 0x000fe400078e0209 */
[C---:B------:R-:W-:Y:S05]  /*4630*/  @!P0 IMAD.HI.U32 R10, R3.reuse, R4, RZ ;  /* 0x00000004030a8227 */ /* 0x040fea00078e00ff */
[----:B------:R-:W-:Y:S04]  /*4640*/  @!P0 SHF.R.U32.HI R10, RZ, R5, R10 ;  /* 0x00000005ff0a8219 */ /* 0x000fe8000001160a */
[----:B------:R-:W-:Y:S01]  /*4650*/  @!P0 SEL R0, R3, R10, !P2 ;  /* 0x0000000a03008207 */ /* 0x000fe20005000000 */
[----:B------:R-:W-:Y:S03]  /*4660*/  IMAD.MOV R10, RZ, RZ, -R3 ;  /* 0x000000ffff0a7224 */ /* 0x000fe600078e0a03 */
[----:B------:R-:W-:Y:S01]  /*4670*/  @!P0 IADD3 R15, PT, PT, R15, -R0, RZ ;  /* 0x800000000f0f8210 */ /* 0x000fe20007ffe0ff */
[----:B------:R-:W-:Y:S01]  /*4680*/  @!P0 IMAD R0, R11, R14, R0 ;  /* 0x0000000e0b008224 */ /* 0x000fe200078e0200 */
[----:B------:R-:W-:Y:S01]  /*4690*/  IADD3 R11, PT, PT, -R9, RZ, RZ ;  /* 0x000000ff090b7210 */ /* 0x000fe20007ffe1ff */
[----:B------:R-:W-:Y:S02]  /*46a0*/  IMAD R13, R2, R10, R13 ;  /* 0x0000000a020d7224 */ /* 0x000fe400078e020d */
[----:B------:R-:W-:Y:S02]  /*46b0*/  @!P0 IMAD R9, R15, R26, R3 ;  /* 0x0000001a0f098224 */ /* 0x000fe400078e0203 */
[----:B------:R-:W-:Y:S02]  /*46c0*/  @!P0 IMAD.MOV.U32 R3, RZ, RZ, R0 ;  /* 0x000000ffff038224 */ /* 0x000fe400078e0000 */
[----:B------:R-:W-:Y:S02]  /*46d0*/  IMAD R8, R6, R11, R8 ;  /* 0x0000000b06087224 */ /* 0x000fe400078e0208 */
[----:B------:R-:W-:Y:S02]  /*46e0*/  IMAD R13, R3, R2, R13 ;  /* 0x00000002030d7224 */ /* 0x000fe400078e020d */
[----:B------:R-:W-:Y:S02]  /*46f0*/  IMAD R8, R9, R6, R8 ;  /* 0x0000000609087224 */ /* 0x000fe400078e0208 */
.L_x_86:
[----:B------:R-:W-:Y:S05]  /*4700*/  BRA.U UP0, `(.L_x_87) ;  /* 0x0000000100107547 */ /* 0x000fea000b800000 */
[----:B------:R-:W-:Y:S04]  /*4710*/  MOV R0, UR4 ;  /* 0x0000000400007c02 */ /* 0x000fe80008000f00 */
[----:B------:R-:W-:Y:S04]  /*4720*/  SHF.L.U32 R3, R0, 0x1f, RZ ;  /* 0x0000001f00037819 */ /* 0x000fe800000006ff */
[----:B------:R-:W2:Y:S02]  /*4730*/  SYNCS.PHASECHK.TRANS64.TRYWAIT P0, [UR5+0x78], R3 ;  /* 0x00007803ff0075a7 */ /* 0x000ea40008001105 */
[----:B--2---:R-:W-:Y:S05]  /*4740*/  @!P0 BRA `(.L_x_88) ;  /* 0x0000004800308947 */ /* 0x004fea0003800000 */
.L_x_87:
[----:B-1----:R-:W-:Y:S02]  /*4750*/  ISETP.NE.U32.AND P0, PT, R18, RZ, PT ;  /* 0x000000ff1200720c */ /* 0x002fe40003f05070 */
[----:B------:R-:W-:Y:S02]  /*4760*/  R2UR UR42, R34 ;  /* 0x00000000222a72ca */ /* 0x000fe400000e0000 */
[----:B------:R-:W-:Y:S02]  /*4770*/  R2UR UR43, R37 ;  /* 0x00000000252b72ca */ /* 0x000fe400000e0000 */
[C---:B------:R-:W-:Y:S02]  /*4780*/  ISETP.NE.AND.EX P0, PT, R19.reuse, RZ, PT, P0 ;  /* 0x000000ff1300720c */ /* 0x040fe40003f05300 */
[----:B------:R-:W-:Y:S02]  /*4790*/  ISETP.NE.U32.AND P2, PT, R18, RZ, PT ;  /* 0x000000ff1200720c */ /* 0x000fe40003f45070 */
[----:B------:R-:W-:Y:S02]  /*47a0*/  SHF.L.U32 R12, R36, 0x1f, RZ ;  /* 0x0000001f240c7819 */ /* 0x000fe400000006ff */
[----:B------:R-:W-:Y:S03]  /*47b0*/  ISETP.NE.AND.EX P2, PT, R19, RZ, PT, P2 ;  /* 0x000000ff1300720c */ /* 0x000fe60003f45320 */
[----:B------:R-:W-:Y:S02]  /*47c0*/  USHF.L.U32 UR42, UR42, 0x7, URZ ;  /* 0x000000072a2a7899 */ /* 0x000fe400080006ff */
[----:B------:R-:W-:Y:S02]  /*47d0*/  USHF.L.U32 UR43, UR43, 0x6, URZ ;  /* 0x000000062b2b7899 */ /* 0x000fe400080006ff */
[----:B------:R-:W-:Y:S10]  /*47e0*/  @!P0 BRA `(.L_x_89) ;  /* 0x00000000002c8947 */ /* 0x000ff40003800000 */
[----:B------:R-:W-:Y:S01]  /*47f0*/  ISETP.NE.U32.AND P0, PT, R16, RZ, PT ;  /* 0x000000ff1000720c */ /* 0x000fe20003f05070 */
[----:B------:R-:W-:Y:S03]  /*4800*/  IMAD.MOV.U32 R59, RZ, RZ, 0x1 ;  /* 0x00000001ff3b7424 */ /* 0x000fe600078e00ff */
[----:B------:R-:W-:Y:S11]  /*4810*/  ISETP.NE.AND.EX P0, PT, R17, RZ, PT, P0 ;  /* 0x000000ff1100720c */ /* 0x000ff60003f05300 */
[----:B------:R-:W-:Y:S02]  /*4820*/  @!UPT UIADD3 URZ, UPT, UPT, URZ, URZ, URZ ;  /* 0x000000fffffff290 */ /* 0x000fe4000fffe0ff */
[----:B------:R-:W1:Y:S01]  /*4830*/  @P0 LDC.64 R10, c[0x0][0x888] ;  /* 0x00022200ff0a0b82 */ /* 0x000e620000000a00 */
[----:B--2---:R-:W-:Y:S04]  /*4840*/  @P0 IMAD R0, R18, UR36, RZ ;  /* 0x0000002412000c24 */ /* 0x004fe8000f8e02ff */
[----:B-1----:R-:W-:Y:S04]  /*4850*/  @P0 IMAD.WIDE R10, R0, 0x4, R10 ;  /* 0x00000004000a0825 */ /* 0x002fe800078e020a */
[----:B------:R-:W-:Y:S01]  /*4860*/  HFMA2 R0, -RZ, RZ, 0, 5.9604644775390625e-08 ;  /* 0x00000001ff007431 */ /* 0x000fe200000001ff */
[----:B------:R1:W5:Y:S04]  /*4870*/  @P0 LDG.E R35, desc[UR46][R10.64] ;  /* 0x0000002e0a230981 */ /* 0x000368000c1e1900 */
[----:B------:R-:W-:Y:S01]  /*4880*/  @!P0 PRMT R59, R0, 0x7610, R59 ;  /* 0x00007610003b8816 */ /* 0x000fe2000000003b */
[----:B-1----:R-:W3:Y:S06]  /*4890*/  @!P0 LDC R35, c[0x0][0x880] ;  /* 0x00022000ff238b82 */ /* 0x002eec0000000800 */
.L_x_89:
[----:B---3-5:R-:W-:Y:S01]  /*48a0*/  @!P2 FSETP.EQ.AND P0, PT, R35, RZ, PT ;  /* 0x000000ff2300a20b */ /* 0x028fe20003f02000 */
[----:B------:R-:W-:Y:S01]  /*48b0*/  @!UPT UIADD3 URZ, UPT, UPT, URZ, URZ, URZ ;  /* 0x000000fffffff290 */ /* 0x000fe2000fffe0ff */
[----:B------:R-:W-:Y:S11]  /*48c0*/  @!P2 BRA `(.L_x_90) ;  /* 0x000000000018a947 */ /* 0x000ff60003800000 */
[----:B------:R-:W-:Y:S02]  /*48d0*/  LOP3.LUT P2, RZ, R59, 0xff, RZ, 0xc0, !PT ;  /* 0x000000ff3bff7812 */ /* 0x000fe4000784c0ff */
[----:B------:R-:W-:Y:S04]  /*48e0*/  ISETP.NE.U32.AND P0, PT, R16, RZ, PT ;  /* 0x000000ff1000720c */ /* 0x000fe80003f05070 */
[----:B------:R-:W-:Y:S04]  /*48f0*/  ISETP.NE.AND.EX P0, PT, R17, RZ, PT, P0 ;  /* 0x000000ff1100720c */ /* 0x000fe80003f05300 */
[----:B------:R-:W-:Y:S03]  /*4900*/  PLOP3.LUT P0, PT, P0, PT, PT, 0x8, 0x80 ;  /* 0x000000000080781c */ /* 0x000fe6000070e170 */
[----:B------:R-:W-:Y:S11]  /*4910*/  @P2 FSETP.EQ.AND P0, PT, R35, RZ, PT ;  /* 0x000000ff2300220b */ /* 0x000ff60003f02000 */
[----:B------:R-:W-:Y:S02]  /*4920*/  @!UPT UIADD3 URZ, UPT, UPT, URZ, URZ, URZ ;  /* 0x000000fffffff290 */ /* 0x000fe4000fffe0ff */
.L_x_90:
[----:B------:R-:W1:Y:S01]  /*4930*/  SYNCS.PHASECHK.TRANS64.TRYWAIT P2, [UR5+0x50], R12 ;  /* 0x0000500cff0075a7 */ /* 0x000e620008041105 */
[----:B------:R-:W-:Y:S04]  /*4940*/  ELECT P4, URZ, PT ;  /* 0x0000000000ff782f */ /* 0x000fe80003880000 */
[----:B------:R-:W-:Y:S11]  /*4950*/  PLOP3.LUT P4, PT, P0, P4, PT, 0xf2, 0x2f ;  /* 0x00000000002f781c */ /* 0x000ff60000789e72 */
[----:B------:R-:W-:Y:S02]  /*4960*/  @!UPT UIADD3 URZ, UPT, UPT, URZ, URZ, URZ ;  /* 0x000000fffffff290 */ /* 0x000fe4000fffe0ff */
[----:B------:R-:W-:Y:S05]  /*4970*/  @!P4 IADD3 R9, P0, PT, R38, 0x580, RZ ;  /* 0x000005802609c810 */ /* 0x000fea0007f1e0ff */
[----:B--2---:R-:W-:Y:S01]  /*4980*/  @!P4 IMAD.X R0, RZ, RZ, R39, P0 ;  /* 0x000000ffff00c224 */ /* 0x004fe200000e0627 */
[----:B-1----:R-:W-:Y:S07]  /*4990*/  @!P2 BRA `(.L_x_91) ;  /* 0x0000004400b4a947 */ /* 0x002fee0003800000 */
.L_x_179:
[----:B------:R-:W-:Y:S01]  /*49a0*/  @!P4 R2UR UR8, R9 ;  /* 0x000000000908c2ca */ /* 0x000fe200000e0000 */
[----:B------:R-:W-:Y:S01]  /*49b0*/  VOTEU.ALL UP0, P4 ;  /* 0x0000000000ff7886 */ /* 0x000fe20002000000 */
[----:B------:R-:W-:Y:S01]  /*49c0*/  @!P4 R2UR UR7, R0 ;  /* 0x000000000007c2ca */ /* 0x000fe200000e0000 */
[----:B------:R-:W-:Y:S01]  /*49d0*/  VOTEU.ALL UP1, P4 ;  /* 0x0000000000ff7886 */ /* 0x000fe20002020000 */
[----:B------:R-:W-:Y:S01]  /*49e0*/  UMOV UR14, 0x0 ;  /* 0x00000000000e7882 */ /* 0x000fe20000000000 */
[----:B------:R-:W-:Y:S01]  /*49f0*/  UMOV UR15, 0x10000000 ;  /* 0x10000000000f7882 */ /* 0x000fe20000000000 */
[----:B------:R-:W-:Y:S01]  /*4a00*/  @!UP0 UIADD3 UR40, UPT, UPT, UR5, 0x200, URZ ;  /* 0x0000020005288890 */ /* 0x000fe2000fffe0ff */
[----:B------:R-:W-:Y:S01]  /*4a10*/  @!P4 IMAD.MOV.U32 R0, RZ, RZ, 0x1000 ;  /* 0x00001000ff00c424 */ /* 0x000fe200078e00ff */
[----:B------:R-:W-:Y:S01]  /*4a20*/  UMOV UR44, UR36 ;  /* 0x00000024002c7c82 */ /* 0x000fe20008000000 */
[----:B------:R-:W-:Y:S01]  /*4a30*/  @!UP0 UIADD3 UR10, UPT, UPT, UR42, 0x40, URZ ;  /* 0x000000402a0a8890 */ /* 0x000fe2000fffe0ff */
[----:B------:R-:W-:Y:S01]  /*4a40*/  @!P4 IADD3 R9, P0, PT, R38, 0x580, RZ ;  /* 0x000005802609c810 */ /* 0x000fe20007f1e0ff */
[----:B------:R-:W-:Y:S01]  /*4a50*/  UMOV UR9, UR41 ;  /* 0x0000002900097c82 */ /* 0x000fe20008000000 */
[----:B------:R-:W-:Y:S01]  /*4a60*/  UMOV UR11, UR43 ;  /* 0x0000002b000b7c82 */ /* 0x000fe20008000000 */
[----:B------:R-:W-:Y:S01]  /*4a70*/  IMAD.U32 R10, RZ, RZ, UR8 ;  /* 0x00000008ff0a7e24 */ /* 0x000fe2000f8e00ff */
[----:B------:R-:W-:Y:S01]  /*4a80*/  @!UP0 UIADD3 UR8, UPT, UPT, UR5, 0xa00, URZ ;  /* 0x00000a0005088890 */ /* 0x000fe2000fffe0ff */
[----:B------:R-:W-:Y:S01]  /*4a90*/  IMAD.U32 R11, RZ, RZ, UR7 ;  /* 0x00000007ff0b7e24 */ /* 0x000fe2000f8e00ff */
[----:B------:R-:W-:Y:S01]  /*4aa0*/  VOTEU.ALL UP0, P4 ;  /* 0x0000000000ff7886 */ /* 0x000fe20002000000 */
[----:B------:R-:W-:Y:S01]  /*4ab0*/  UMOV UR12, UR36 ;  /* 0x00000024000c7c82 */ /* 0x000fe20008000000 */
[----:B------:R-:W-:Y:S01]  /*4ac0*/  @!P4 R2UR UR16, R10 ;  /* 0x000000000a10c2ca */ /* 0x000fe200000e0000 */
[----:B------:R-:W-:Y:S01]  /*4ad0*/  UPRMT UR7, UR37, 0x654, UR41 ;  /* 0x0000065425077896 */ /* 0x000fe20008000029 */
[----:B------:R-:W-:Y:S11]  /*4ae0*/  @!P4 R2UR UR17, R11 ;  /* 0x000000000b11c2ca */ /* 0x000ff600000e0000 */
[----:B------:R-:W-:Y:S02]  /*4af0*/  @!UPT UIADD3 URZ, UPT, UPT, URZ, URZ, URZ ;  /* 0x000000fffffff290 */ /* 0x000fe4000fffe0ff */
[----:B------:R2:W-:Y:S01]  /*4b00*/  @!UP1 UTMALDG.3D [UR40], [UR16], desc[UR14] ;  /* 0x00000e28100095b4 */ /* 0x0005e20008011000 */
[----:B------:R2:W-:Y:S01]  /*4b10*/  @!UP0 UTMALDG.3D [UR8], [UR16], desc[UR14] ;  /* 0x00000e08100085b4 */ /* 0x0005e20008011000 */
[----:B------:R3:W-:Y:S01]  /*4b20*/  @!P4 SYNCS.ARRIVE.TRANS64.RED.A0TR RZ, [UR5+0x30], R0 ;  /* 0x00003000ffffc9a7 */ /* 0x0007e20008300405 */
[----:B------:R-:W-:Y:S01]  /*4b30*/  SYNCS.ARRIVE.TRANS64.RED.A1T0 RZ, [UR7], RZ ;  /* 0x000000ffffff79a7 */ /* 0x000fe20008100407 */
[----:B---3--:R-:W-:Y:S01]  /*4b40*/  @!P4 IMAD.X R0, RZ, RZ, R39, P0 ;  /* 0x000000ffff00c224 */ /* 0x008fe200000e0627 */
[----:B------:R-:W3:Y:S02]  /*4b50*/  SYNCS.PHASECHK.TRANS64.TRYWAIT P2, [UR5+0x58], R12 ;  /* 0x0000580cff0075a7 */ /* 0x000ee40008041105 */
[----:B--23--:R-:W-:Y:S05]  /*4b60*/  @!P2 BRA `(.L_x_92) ;  /* 0x000000440058a947 */ /* 0x00cfea0003800000 */
.L_x_181:
        /* <DEDUP_REMOVED lines=8> */
[----:B------:R-:W-:Y:S01]  /*4bf0*/  @!UP0 UIADD3 UR32, UPT, UPT, UR5, 0x1200, URZ ;  /* 0x0000120005208890 */ /* 0x000fe2000fffe0ff */
[----:B------:R-:W-:Y:S01]  /*4c00*/  @!P4 IADD3 R37, P0, PT, R38, 0x580, RZ ;  /* 0x000005802625c810 */ /* 0x000fe20007f1e0ff */
[----:B------:R-:W-:Y:S01]  /*4c10*/  UMOV UR35, UR43 ;  /* 0x0000002b00237c82 */ /* 0x000fe20008000000 */
[----:B------:R-:W-:Y:S02]  /*4c20*/  @!UP0 UIADD3 UR10, UPT, UPT, UR42, 0x50, URZ ;  /* 0x000000502a0a8890 */ /* 0x000fe4000fffe0ff */
[----:B------:R-:W-:Y:S01]  /*4c30*/  IMAD.U32 R10, RZ, RZ, UR8 ;  /* 0x00000008ff0a7e24 */ /* 0x000fe2000f8e00ff */
[----:B------:R-:W-:Y:S01]  /*4c40*/  @!UP0 UIADD3 UR8, UPT, UPT, UR5, 0x1a00, URZ ;  /* 0x00001a0005088890 */ /* 0x000fe2000fffe0ff */
[----:B------:R-:W-:Y:S01]  /*4c50*/  IMAD.U32 R11, RZ, RZ, UR7 ;  /* 0x00000007ff0b7e24 */ /* 0x000fe2000f8e00ff */
[----:B------:R-:W-:Y:S01]  /*4c60*/  VOTEU.ALL UP0, P4 ;  /* 0x0000000000ff7886 */ /* 0x000fe20002000000 */
[----:B------:R-:W-:Y:S01]  /*4c70*/  UMOV UR9, UR33 ;  /* 0x0000002100097c82 */ /* 0x000fe20008000000 */
[----:B------:R-:W-:Y:S01]  /*4c80*/  @!P4 R2UR UR16, R10 ;  /* 0x000000000a10c2ca */ /* 0x000fe200000e0000 */
[----:B------:R-:W-:Y:S01]  /*4c90*/  UMOV UR11, UR43 ;  /* 0x0000002b000b7c82 */ /* 0x000fe20008000000 */
[----:B------:R-:W-:Y:S01]  /*4ca0*/  @!P4 R2UR UR17, R11 ;  /* 0x000000000b11c2ca */ /* 0x000fe200000e0000 */
[----:B------:R-:W-:Y:S01]  /*4cb0*/  UMOV UR12, UR36 ;  /* 0x00000024000c7c82 */ /* 0x000fe20008000000 */
[----:B------:R-:W-:Y:S01]  /*4cc0*/  UPRMT UR7, UR37, 0x654, UR33 ;  /* 0x0000065425077896 */ /* 0x000fe20008000021 */
[----:B------:R-:W-:Y:S10]  /*4cd0*/  @!P4 IMAD.X R34, RZ, RZ, R39, P0 ;  /* 0x000000ffff22c224 */ /* 0x000ff400000e0627 */
[----:B------:R2:W-:Y:S01]  /*4ce0*/  @!UP1 UTMALDG.3D [UR32], [UR16], desc[UR14] ;  /* 0x00000e20100095b4 */ /* 0x0005e20008011000 */
[----:B------:R2:W-:Y:S01]  /*4cf0*/  @!UP0 UTMALDG.3D [UR8], [UR16], desc[UR14] ;  /* 0x00000e08100085b4 */ /* 0x0005e20008011000 */
[----:B------:R2:W-:Y:S01]  /*4d00*/  @!P4 SYNCS.ARRIVE.TRANS64.RED.A0TR RZ, [UR5+0x38], R0 ;  /* 0x00003800ffffc9a7 */ /* 0x0005e20008300405 */
[----:B------:R-:W-:Y:S01]  /*4d10*/  SYNCS.ARRIVE.TRANS64.RED.A1T0 RZ, [UR7], RZ ;  /* 0x000000ffffff79a7 */ /* 0x000fe20008100407 */
[----:B------:R-:W3:Y:S02]  /*4d20*/  SYNCS.PHASECHK.TRANS64.TRYWAIT P2, [UR5+0x60], R12 ;  /* 0x0000600cff0075a7 */ /* 0x000ee40008041105 */
[----:B--23--:R-:W-:Y:S05]  /*4d30*/  @!P2 BRA `(.L_x_93) ;  /* 0x0000004000fca947 */ /* 0x00cfea0003800000 */
.L_x_183:
[----:B------:R-:W2:Y:S01]  /*4d40*/  LDC.64 R14, c[0x0][0xb10] ;  /* 0x0002c400ff0e7b82 */ /* 0x000ea20000000a00 */
[----:B------:R-:W-:Y:S01]  /*4d50*/  @!P4 R2UR UR8, R37 ;  /* 0x000000002508c2ca */ /* 0x000fe200000e0000 */
[----:B------:R-:W-:Y:S01]  /*4d60*/  VOTEU.ALL UP0, P4 ;  /* 0x0000000000ff7886 */ /* 0x000fe20002000000 */
[----:B------:R-:W-:Y:S01]  /*4d70*/  @!P4 R2UR UR7, R34 ;  /* 0x000000002207c2ca */ /* 0x000fe200000e0000 */
[----:B------:R-:W-:Y:S01]  /*4d80*/  VOTEU.ALL UP1, P4 ;  /* 0x0000000000ff7886 */ /* 0x000fe20002020000 */
[----:B------:R-:W-:Y:S03]  /*4d90*/  UMOV UR14, 0x0 ;  /* 0x00000000000e7882 */ /* 0x000fe60000000000 */
[----:B------:R-:W3:Y:S01]  /*4da0*/  LDC.64 R10, c[0x0][0xb18] ;  /* 0x0002c600ff0a7b82 */ /* 0x000ee20000000a00 */
[----:B------:R-:W-:Y:S01]  /*4db0*/  @!UP0 UIADD3 UR26, UPT, UPT, UR42, 0x20, URZ ;  /* 0x000000202a1a8890 */ /* 0x000fe2000fffe0ff */
[----:B------:R-:W-:Y:S01]  /*4dc0*/  @!P4 IMAD.MOV.U32 R34, RZ, RZ, 0x1000 ;  /* 0x00001000ff22c424 */ /* 0x000fe200078e00ff */
[----:B------:R-:W-:Y:S01]  /*4dd0*/  @!UP0 UIADD3 UR24, UPT, UPT, UR5, 0x2200, URZ ;  /* 0x0000220005188890 */ /* 0x000fe2000fffe0ff */
[----:B------:R-:W-:Y:S01]  /*4de0*/  @P3 SHF.R.U32.HI R27, RZ, 0x10, R29 ;  /* 0x00000010ff1b3819 */ /* 0x000fe2000001161d */
[----:B------:R-:W-:Y:S03]  /*4df0*/  UMOV UR15, 0x10000000 ;  /* 0x10000000000f7882 */ /* 0x000fe60000000000 */
[----:B------:R-:W4:Y:S01]  /*4e00*/  @!P1 LDC R0, c[0x0][0xb20] ;  /* 0x0002c800ff009b82 */ /* 0x000f220000000800 */
[----:B------:R-:W-:Y:S01]  /*4e10*/  UMOV UR27, UR43 ;  /* 0x0000002b001b7c82 */ /* 0x000fe20008000000 */
[----:B------:R-:W-:Y:S01]  /*4e20*/  IMAD.U32 R40, RZ, RZ, UR8 ;  /* 0x00000008ff287e24 */ /* 0x000fe2000f8e00ff */
[----:B------:R-:W-:Y:S05]  /*4e30*/  UMOV UR28, UR36 ;  /* 0x00000024001c7c82 */ /* 0x000fea0008000000 */
[----:B-1----:R-:W1:Y:S01]  /*4e40*/  @!P1 LDC R3, c[0x0][0xb0c] ;  /* 0x0002c300ff039b82 */ /* 0x002e620000000800 */
[----:B------:R-:W-:Y:S01]  /*4e50*/  IMAD.U32 R41, RZ, RZ, UR7 ;  /* 0x00000007ff297e24 */ /* 0x000fe2000f8e00ff */
[----:B------:R-:W-:Y:S01]  /*4e60*/  @!UP0 UIADD3 UR10, UPT, UPT, UR42, 0x60, URZ ;  /* 0x000000602a0a8890 */ /* 0x000fe2000fffe0ff */
[----:B------:R-:W-:Y:S01]  /*4e70*/  @!P4 R2UR UR16, R40 ;  /* 0x000000002810c2ca */ /* 0x000fe200000e0000 */
[----:B------:R-:W-:Y:S01]  /*4e80*/  @!UP0 UIADD3 UR8, UPT, UPT, UR5, 0x2a00, URZ ;  /* 0x00002a0005088890 */ /* 0x000fe2000fffe0ff */
[----:B------:R-:W-:Y:S01]  /*4e90*/  VIADD R33, R33, 0x1 ;  /* 0x0000000121217836 */ /* 0x000fe20000000000 */
[----:B------:R-:W-:Y:S01]  /*4ea0*/  @!P4 R2UR UR17, R41 ;  /* 0x000000002911c2ca */ /* 0x000fe200000e0000 */
[----:B------:R-:W-:Y:S01]  /*4eb0*/  VOTEU.ALL UP0, P4 ;  /* 0x0000000000ff7886 */ /* 0x000fe20002000000 */
[----:B------:R-:W-:Y:S01]  /*4ec0*/  UMOV UR9, UR25 ;  /* 0x0000001900097c82 */ /* 0x000fe20008000000 */
[----:B------:R-:W-:Y:S01]  /*4ed0*/  UMOV UR11, UR43 ;  /* 0x0000002b000b7c82 */ /* 0x000fe20008000000 */
[----:B------:R-:W-:Y:S01]  /*4ee0*/  UMOV UR12, UR36 ;  /* 0x00000024000c7c82 */ /* 0x000fe20008000000 */
[----:B------:R-:W-:Y:S08]  /*4ef0*/  UPRMT UR7, UR37, 0x654, UR25 ;  /* 0x0000065425077896 */ /* 0x000ff00008000019 */
[----:B------:R1:W-:Y:S02]  /*4f00*/  @!UP1 UTMALDG.3D [UR24], [UR16], desc[UR14] ;  /* 0x00000e18100095b4 */ /* 0x0003e40008011000 */
[----:B-1----:R-:W-:Y:S01]  /*4f10*/  @!P1 ISETP.NE.AND P2, PT, R3, 0x1, PT ;  /* 0x000000010300980c */ /* 0x002fe20003f45270 */
[C---:B--2---:R-:W-:Y:S01]  /*4f20*/  @!P1 IMAD.HI.U32 R14, R13.reuse, R14, RZ ;  /* 0x0000000e0d0e9227 */ /* 0x044fe200078e00ff */
[----:B---3--:R-:W-:Y:S01]  /*4f30*/  @!P1 ISETP.NE.AND P0, PT, R10, 0x1, PT ;  /* 0x000000010a00980c */ /* 0x008fe20003f05270 */
[----:B------:R1:W-:Y:S01]  /*4f40*/  @!UP0 UTMALDG.3D [UR8], [UR16], desc[UR14] ;  /* 0x00000e08100085b4 */ /* 0x0003e20008011000 */
[----:B------:R1:W-:Y:S01]  /*4f50*/  @!P4 SYNCS.ARRIVE.TRANS64.RED.A0TR RZ, [UR5+0x40], R34 ;  /* 0x00004022ffffc9a7 */ /* 0x0003e20008300405 */
[C---:B------:R-:W-:Y:S01]  /*4f60*/  @!P1 IMAD.HI.U32 R11, R8.reuse, R11, RZ ;  /* 0x0000000b080b9227 */ /* 0x040fe200078e00ff */
[----:B------:R-:W-:Y:S04]  /*4f70*/  @!P1 SHF.R.U32.HI R14, RZ, R15, R14 ;  /* 0x0000000fff0e9219 */ /* 0x000fe8000001160e */
[----:B----4-:R-:W-:Y:S02]  /*4f80*/  @!P1 SHF.R.U32.HI R9, RZ, R0, R11 ;  /* 0x00000000ff099219 */ /* 0x010fe4000001160b */
[----:B------:R-:W-:Y:S02]  /*4f90*/  @!P1 SEL R14, R13, R14, !P2 ;  /* 0x0000000e0d0e9207 */ /* 0x000fe40005000000 */
[----:B------:R-:W-:Y:S05]  /*4fa0*/  @!P1 SEL R9, R8, R9, !P0 ;  /* 0x0000000908099207 */ /* 0x000fea0004000000 */
[----:B------:R-:W-:Y:S01]  /*4fb0*/  @!P1 IMAD.IADD R0, R9, 0x1, -R14 ;  /* 0x0000000109009824 */ /* 0x000fe200078e0a0e */
[----:B------:R-:W-:Y:S01]  /*4fc0*/  SYNCS.ARRIVE.TRANS64.RED.A1T0 RZ, [UR7], RZ ;  /* 0x000000ffffff79a7 */ /* 0x000fe20008100407 */
[----:B------:R-:W-:Y:S02]  /*4fd0*/  @!P1 IMAD.IADD R9, R14, 0x1, -R9 ;  /* 0x000000010e099824 */ /* 0x000fe400078e0a09 */
[----:B------:R-:W-:Y:S02]  /*4fe0*/  @!P1 IMAD R13, R0, R3, R13 ;  /* 0x00000003000d9224 */ /* 0x000fe400078e020d */
[----:B------:R-:W-:Y:S01]  /*4ff0*/  @!P1 IMAD R8, R9, R10, R8 ;  /* 0x0000000a09089224 */ /* 0x000fe200078e0208 */
[----:B------:R-:W2:Y:S02]  /*5000*/  SYNCS.PHASECHK.TRANS64.TRYWAIT P5, [UR5+0x68], R12 ;  /* 0x0000680cff0075a7 */ /* 0x000ea400080a1105 */
[----:B-12---:R-:W-:Y:S05]  /*5010*/  @!P5 BRA `(.L_x_94) ;  /* 0x00000040005cd947 */ /* 0x006fea0003800000 */
.L_x_185:
[----:B-1----:R-:W-:Y:S01]  /*5020*/  @!P4 IADD3 R3, P0, PT, R38, 0x580, RZ ;  /* 0x000005802603c810 */ /* 0x002fe20007f1e0ff */
[----:B------:R-:W-:Y:S01]  /*5030*/  VOTEU.ALL UP0, P4 ;  /* 0x0000000000ff7886 */ /* 0x000fe20002000000 */
[----:B------:R-:W-:Y:S01]  /*5040*/  VOTEU.ALL UP1, P4 ;  /* 0x0000000000ff7886 */ /* 0x000fe20002020000 */
[----:B------:R-:W-:Y:S01]  /*5050*/  UMOV UR14, 0x0 ;  /* 0x00000000000e7882 */ /* 0x000fe20000000000 */
[----:B------:R-:W-:Y:S01]  /*5060*/  @!P4 R2UR UR8, R3 ;  /* 0x000000000308c2ca */ /* 0x000fe200000e0000 */
[----:B------:R-:W-:Y:S01]  /*5070*/  @!P4 IMAD.X R0, RZ, RZ, R39, P0 ;  /* 0x000000ffff00c224 */ /* 0x000fe200000e0627 */
[----:B------:R-:W-:Y:S01]  /*5080*/  @!UP0 UIADD3 UR17, UPT, UPT, UR5, 0x48, URZ ;  /* 0x0000004805118890 */ /* 0x000fe2000fffe0ff */
[----:B------:R-:W-:Y:S01]  /*5090*/  ISETP.NE.AND P0, PT, R33, 0x2, PT ;  /* 0x000000022100780c */ /* 0x000fe20003f05270 */
[----:B------:R-:W-:Y:S01]  /*50a0*/  @!UP0 UIADD3 UR18, UPT, UPT, UR42, 0x30, URZ ;  /* 0x000000302a128890 */ /* 0x000fe2000fffe0ff */
[----:B------:R-:W-:Y:S01]  /*50b0*/  LOP3.LUT R36, R36, 0x1, RZ, 0x3c, !PT ;  /* 0x0000000124247812 */ /* 0x000fe200078e3cff */
[----:B------:R-:W-:Y:S01]  /*50c0*/  @!UP0 UIADD3 UR16, UPT, UPT, UR5, 0x3200, URZ ;  /* 0x0000320005108890 */ /* 0x000fe2000fffe0ff */
[----:B------:R-:W-:Y:S01]  /*50d0*/  @!P4 R2UR UR7, R0 ;  /* 0x000000000007c2ca */ /* 0x000fe200000e0000 */
[----:B------:R-:W-:Y:S01]  /*50e0*/  UMOV UR15, 0x10000000 ;  /* 0x10000000000f7882 */ /* 0x000fe20000000000 */
[----:B------:R-:W-:Y:S01]  /*50f0*/  UMOV UR19, UR43 ;  /* 0x0000002b00137c82 */ /* 0x000fe20008000000 */
[----:B------:R-:W-:Y:S01]  /*5100*/  UMOV UR20, UR36 ;  /* 0x0000002400147c82 */ /* 0x000fe20008000000 */
[----:B------:R-:W-:Y:S01]  /*5110*/  @!UP0 UIADD3 UR10, UPT, UPT, UR42, 0x70, URZ ;  /* 0x000000702a0a8890 */ /* 0x000fe2000fffe0ff */
[----:B------:R-:W-:Y:S01]  /*5120*/  SEL R3, RZ, 0x1, P0 ;  /* 0x00000001ff037807 */ /* 0x000fe20000000000 */
[----:B------:R-:W-:Y:S01]  /*5130*/  IMAD.U32 R10, RZ, RZ, UR8 ;  /* 0x00000008ff0a7e24 */ /* 0x000fe2000f8e00ff */
[----:B------:R-:W-:Y:S01]  /*5140*/  @!UP0 UIADD3 UR8, UPT, UPT, UR5, 0x3a00, URZ ;  /* 0x00003a0005088890 */ /* 0x000fe2000fffe0ff */
[----:B------:R-:W-:Y:S01]  /*5150*/  IMAD.IADD R34, R8, 0x1, R58 ;  /* 0x0000000108227824 */ /* 0x000fe200078e023a */
[----:B------:R-:W-:Y:S01]  /*5160*/  VOTEU.ALL UP0, P4 ;  /* 0x0000000000ff7886 */ /* 0x000fe20002000000 */
[----:B------:R-:W-:Y:S01]  /*5170*/  UMOV UR11, UR43 ;  /* 0x0000002b000b7c82 */ /* 0x000fe20008000000 */
[----:B------:R-:W-:Y:S01]  /*5180*/  @!P4 R2UR UR22, R10 ;  /* 0x000000000a16c2ca */ /* 0x000fe200000e0000 */
[----:B------:R-:W-:Y:S01]  /*5190*/  UMOV UR12, UR36 ;  /* 0x00000024000c7c82 */ /* 0x000fe20008000000 */
[----:B------:R-:W-:Y:S01]  /*51a0*/  IMAD.U32 R11, RZ, RZ, UR7 ;  /* 0x00000007ff0b7e24 */ /* 0x000fe2000f8e00ff */
[----:B------:R-:W-:Y:S01]  /*51b0*/  UMOV UR9, UR17 ;  /* 0x0000001100097c82 */ /* 0x000fe20008000000 */
[----:B------:R-:W-:Y:S01]  /*51c0*/  @P3 R2UR UR36, R27 ;  /* 0x000000001b2432ca */ /* 0x000fe200000e0000 */
[----:B------:R-:W-:Y:S01]  /*51d0*/  IMAD.IADD R37, R13, 0x1, R60 ;  /* 0x000000010d257824 */ /* 0x000fe200078e023c */
[----:B------:R-:W-:Y:S02]  /*51e0*/  LOP3.LUT R32, R32, R3, RZ, 0x3c, !PT ;  /* 0x0000000320207212 */ /* 0x000fe400078e3cff */
[----:B------:R-:W-:Y:S02]  /*51f0*/  @!P4 R2UR UR23, R11 ;  /* 0x000000000b17c2ca */ /* 0x000fe400000e0000 */
[----:B------:R-:W-:Y:S11]  /*5200*/  SEL R33, R33, RZ, P0 ;  /* 0x000000ff21217207 */ /* 0x000ff60000000000 */
[----:B------:R2:W-:Y:S01]  /*5210*/  @!UP1 UTMALDG.3D [UR16], [UR22], desc[UR14] ;  /* 0x00000e10160095b4 */ /* 0x0005e20008011000 */
[----:B------:R2:W-:Y:S01]  /*5220*/  @!UP0 UTMALDG.3D [UR8], [UR22], desc[UR14] ;  /* 0x00000e08160085b4 */ /* 0x0005e20008011000 */
[----:B------:R2:W-:Y:S01]  /*5230*/  @!P4 SYNCS.ARRIVE.TRANS64.RED.A0TR RZ, [UR5+0x48], R25 ;  /* 0x00004819ffffc9a7 */ /* 0x0005e20008300405 */
[----:B------:R-:W-:Y:S01]  /*5240*/  UPLOP3.LUT UP0, UPT, UPT, UPT, UPT, 0x80, 0x8 ;  /* 0x000000000008789c */ /* 0x000fe20003f0f070 */
[----:B------:R-:W-:Y:S01]  /*5250*/  SYNCS.ARRIVE.TRANS64.RED.A1T0 RZ, [UR6], RZ ;  /* 0x000000ffffff79a7 */ /* 0x000fe20008100406 */
[----:B------:R-:W-:Y:S09]  /*5260*/  @P3 BRA `(.L_x_95) ;  /* 0xfffffff0002c3947 */ /* 0x000ff2000383ffff */
[----:B------:R-:W-:-:S04]  /*5270*/  SHF.L.U32 R3, R36, 0x1f, RZ ;  /* 0x0000001f24037819 */ /* 0x000fc800000006ff */
[----:B------:R-:W1:Y:S02]  /*5280*/  SYNCS.PHASECHK.TRANS64.TRYWAIT P0, [UR5+0x50], R3 ;  /* 0x00005003ff0075a7 */ /* 0x000e640008001105 */
[----:B-1----:R-:W-:Y:S05]  /*5290*/  @!P0 BRA `(.L_x_96) ;  /* 0x0000003c00d48947 */ /* 0x002fea0003800000 */
.L_x_187:
[----:B------:R-:W3:Y:S02]  /*52a0*/  SYNCS.PHASECHK.TRANS64.TRYWAIT P0, [UR5+0x58], R3 ;  /* 0x00005803ff0075a7 */ /* 0x000ee40008001105 */
[----:B---3--:R-:W-:Y:S05]  /*52b0*/  @!P0 BRA `(.L_x_97) ;  /* 0x0000003c00e48947 */ /* 0x008fea0003800000 */
.L_x_189:
[----:B------:R-:W3:Y:S02]  /*52c0*/  SYNCS.PHASECHK.TRANS64.TRYWAIT P0, [UR5+0x60], R3 ;  /* 0x00006003ff0075a7 */ /* 0x000ee40008001105 */
[----:B---3--:R-:W-:Y:S05]  /*52d0*/  @!P0 BRA `(.L_x_98) ;  /* 0x0000003c00f48947 */ /* 0x008fea0003800000 */
.L_x_191:
[----:B-1----:R-:W-:-:S07]  /*52e0*/  MOV R0, UR5 ;  /* 0x0000000500007c02 */ /* 0x002fce0008000f00 */
.L_x_99:
[----:B-1----:R-:W-:-:S04]  /*52f0*/  SHF.L.U32 R3, R36, 0x1f, RZ ;  /* 0x0000001f24037819 */ /* 0x002fc800000006ff */
[----:B------:R1:W3:Y:S03]  /*5300*/  SYNCS.PHASECHK.TRANS64.TRYWAIT P0, [R0+URZ+0x68], R3 ;  /* 0x00006803000075a7 */ /* 0x0002e600080011ff */
[----:B---3--:R-:W-:Y:S05]  /*5310*/  @!P0 NANOSLEEP.SYNCS 0x989680 ;  /* 0x009896800000895d */ /* 0x008fea0003900000 */
[----:B------:R-:W3:Y:S02]  /*5320*/  @!P0 SYNCS.PHASECHK.TRANS64 P0, [R0+URZ+0x68], R3 ;  /* 0x00006803000085a7 */ /* 0x000ee400080010ff */
[----:B--23--:R-:W-:Y:S05]  /*5330*/  @P0 EXIT ;  /* 0x000000000000094d */ /* 0x00cfea0003800000 */
[----:B------:R-:W-:Y:S05]  /*5340*/  BRA `(.L_x_99) ;  /* 0xfffffffc00e87947 */ /* 0x000fea000383ffff */
.L_x_84:
[----:B------:R-:W-:-:S06]  /*5350*/  UISETP.GE.AND UP0, UPT, UR10, 0x4, UPT ;  /* 0x000000040a00788c */ /* 0x000fcc000bf06270 */
[----:B------:R-:W-:-:S13]  /*5360*/  PLOP3.LUT P0, PT, PT, PT, UP0, 0x80, 0x8 ;  /* 0x000000000008781c */ /* 0x000fda0003f0f008 */
[----:B------:R-:W-:Y:S05]  /*5370*/  @!P0 EXIT ;  /* 0x000000000000894d */ /* 0x000fea0003800000 */
[----:B------:R-:W-:Y:S01]  /*5380*/  BAR.SYNC.DEFER_BLOCKING 0x6, 0xa0 ;  /* 0x0182800000007b1d */ /* 0x000fe20000010000 */
[----:B------:R-:W-:Y:S02]  /*5390*/  IMAD.SHL.U32 R4, R66, 0x200000, RZ ;  /* 0x0020000042047824 */ /* 0x000fe400078e00ff */
[----:B------:R-:W-:Y:S02]  /*53a0*/  HFMA2 R71, -RZ, RZ, 0, 5.9604644775390625e-08 ;  /* 0x00000001ff477431 */ /* 0x000fe400000001ff */
[C---:B------:R-:W-:Y:S01]  /*53b0*/  IMAD.SHL.U32 R65, R72.reuse, 0x10, RZ ;  /* 0x0000001048417824 */ /* 0x040fe200078e00ff */
[----:B------:R-:W-:Y:S01]  /*53c0*/  MOV R69, RZ ;  /* 0x000000ff00457202 */ /* 0x000fe20000000f00 */
[----:B------:R-:W-:Y:S01]  /*53d0*/  IMAD.U32 R33, R72, 0x10000, RZ ;  /* 0x0001000048217824 */ /* 0x000fe200078e00ff */
[----:B------:R-:W-:Y:S01]  /*53e0*/  UMOV UR48, 0x400 ;  /* 0x0000040000307882 */ /* 0x000fe20000000000 */
[----:B------:R-:W1:Y:S01]  /*53f0*/  LDC R63, c[0x0][0x370] ;  /* 0x0000dc00ff3f7b82 */ /* 0x000e620000000800 */
[----:B------:R-:W-:Y:S01]  /*5400*/  ULEA UR48, UR37, UR48, 0x18 ;  /* 0x0000003025307291 */ /* 0x000fe2000f8ec0ff */
[----:B------:R-:W-:Y:S01]  /*5410*/  LOP3.LUT R4, R4, 0x200000, RZ, 0xc0, !PT ;  /* 0x0020000004047812 */ /* 0x000fe200078ec0ff */
[----:B------:R-:W-:Y:S01]  /*5420*/  IMAD.SHL.U32 R64, R72, 0x2, RZ ;  /* 0x0000000248407824 */ /* 0x000fe200078e00ff */
[C---:B------:R-:W-:Y:S01]  /*5430*/  LOP3.LUT R5, R65.reuse, 0x40, RZ, 0xc0, !PT ;  /* 0x0000004041057812 */ /* 0x040fe200078ec0ff */
[----:B------:R-:W-:Y:S01]  /*5440*/  IMAD.SHL.U32 R3, R66, 0x200, RZ ;  /* 0x0000020042037824 */ /* 0x000fe200078e00ff */
[----:B------:R-:W-:Y:S01]  /*5450*/  LOP3.LUT R2, R65, 0x5b0, RZ, 0xc0, !PT ;  /* 0x000005b041027812 */ /* 0x000fe200078ec0ff */
[----:B------:R-:W-:Y:S01]  /*5460*/  UIADD3 UR4, UPT, UPT, UR48, 0x200, URZ ;  /* 0x0000020030047890 */ /* 0x000fe2000fffe0ff */
[----:B------:R-:W2:Y:S01]  /*5470*/  LDC R28, c[0x0][0xb0c] ;  /* 0x0002c300ff1c7b82 */ /* 0x000ea20000000800 */
[----:B------:R-:W-:Y:S01]  /*5480*/  LOP3.LUT R33, R4, 0x400000, R33, 0xf8, !PT ;  /* 0x0040000004217812 */ /* 0x000fe200078ef821 */
[----:B------:R-:W-:Y:S01]  /*5490*/  IMAD.MOV.U32 R30, RZ, RZ, RZ ;  /* 0x000000ffff1e7224 */ /* 0x000fe200078e00ff */
[----:B------:R-:W-:Y:S01]  /*54a0*/  LOP3.LUT R64, R5, 0x8, R64, 0xf8, !PT ;  /* 0x0000000805407812 */ /* 0x000fe200078ef840 */
[----:B------:R-:W-:Y:S01]  /*54b0*/  IMAD.MOV.U32 R70, RZ, RZ, RZ ;  /* 0x000000ffff467224 */ /* 0x000fe200078e00ff */
[----:B------:R-:W-:Y:S01]  /*54c0*/  LOP3.LUT R3, R2, 0x200, R3, 0xf8, !PT ;  /* 0x0000020002037812 */ /* 0x000fe200078ef803 */
[----:B------:R-:W-:Y:S01]  /*54d0*/  IMAD.MOV.U32 R76, RZ, RZ, RZ ;  /* 0x000000ffff4c7224 */ /* 0x000fe200078e00ff */
[----:B------:R-:W-:Y:S01]  /*54e0*/  LOP3.LUT P0, RZ, R65, 0x40, RZ, 0xc0, !PT ;  /* 0x0000004041ff7812 */ /* 0x000fe2000780c0ff */
[----:B------:R-:W3:Y:S01]  /*54f0*/  LDC R61, c[0x0][0xb20] ;  /* 0x0002c800ff3d7b82 */ /* 0x000ee20000000800 */
[----:B------:R-:W4:Y:S01]  /*5500*/  LDS R0, [UR48+0x130] ;  /* 0x00013030ff007984 */ /* 0x000f220008000800 */
[----:B------:R-:W-:Y:S01]  /*5510*/  LOP3.LUT R64, R3, R64, RZ, 0xfc, !PT ;  /* 0x0000004003407212 */ /* 0x000fe200078efcff */
[----:B------:R-:W-:Y:S01]  /*5520*/  IMAD.U32 R67, RZ, RZ, UR4 ;  /* 0x00000004ff437e24 */ /* 0x000fe2000f8e00ff */
[----:B------:R-:W-:Y:S01]  /*5530*/  LOP3.LUT R72, R72, 0x60, RZ, 0xc0, !PT ;  /* 0x0000006048487812 */ /* 0x000fe200078ec0ff */
[----:B------:R-:W1:Y:S03]  /*5540*/  LDCU.64 UR52, c[0x0][0x348] ;  /* 0x00006900ff3477ac */ /* 0x000e660008000a00 */
[----:B------:R-:W1:Y:S01]  /*5550*/  LDC R27, c[0x0][0xb30] ;  /* 0x0002cc00ff1b7b82 */ /* 0x000e620000000800 */
[----:B------:R-:W1:Y:S01]  /*5560*/  LDCU.64 UR38, c[0x0][0x888] ;  /* 0x00011100ff2677ac */ /* 0x000e620008000a00 */
[----:B------:R-:W1:Y:S06]  /*5570*/  LDCU.64 UR44, c[0x0][0x890] ;  /* 0x00011200ff2c77ac */ /* 0x000e6c0008000a00 */
[----:B------:R-:W1:Y:S01]  /*5580*/  LDC.64 R56, c[0x0][0xb10] ;  /* 0x0002c400ff387b82 */ /* 0x000e620000000a00 */
[----:B------:R-:W-:Y:S01]  /*5590*/  UMOV UR49, URZ ;  /* 0x000000ff00317c82 */ /* 0x000fe20008000000 */
[----:B------:R-:W-:-:S06]  /*55a0*/  UMOV UR51, URZ ;  /* 0x000000ff00337c82 */ /* 0x000fcc0008000000 */
[----:B------:R-:W1:Y:S08]  /*55b0*/  LDC.64 R24, c[0x0][0xb18] ;  /* 0x0002c600ff187b82 */ /* 0x000e700000000a00 */
[----:B------:R-:W1:Y:S08]  /*55c0*/  LDC.64 R22, c[0x0][0xb28] ;  /* 0x0002ca00ff167b82 */ /* 0x000e700000000a00 */
[----:B------:R-:W1:Y:S01]  /*55d0*/  LDC.64 R54, c[0x0][0x8b0] ;  /* 0x00022c00ff367b82 */ /* 0x000e620000000a00 */
[----:B----4-:R-:W-:Y:S01]  /*55e0*/  IMAD.IADD R33, R0, 0x1, R33 ;  /* 0x0000000100217824 */ /* 0x010fe200078e0221 */
[----:B------:R-:W-:-:S06]  /*55f0*/  P2R R0, PR, RZ, 0x1 ;  /* 0x00000001ff007803 */ /* 0x000fcc0000000000 */
[----:B------:R-:W4:Y:S08]  /*5600*/  LDC.64 R52, c[0x0][0x8a8] ;  /* 0x00022a00ff347b82 */ /* 0x000f300000000a00 */
[----:B--23--:R-:W1:Y:S02]  /*5610*/  LDC R62, c[0x0][0x374] ;  /* 0x0000dd00ff3e7b82 */ /* 0x00ce640000000800 */
.L_x_143:
[C---:B------:R-:W-:Y:S02]  /*5620*/  LEA R0, R76.reuse, UR48, 0x3 ;  /* 0x000000304c007c11 */ /* 0x040fe4000f8e18ff */
[----:B------:R-:W-:Y:S02]  /*5630*/  SHF.L.U32 R3, R69, 0x1f, RZ ;  /* 0x0000001f45037819 */ /* 0x000fe400000006ff */
[----:B------:R-:W-:Y:S02]  /*5640*/  LEA R16, R76, UR48, 0x4 ;  /* 0x000000304c107c11 */ /* 0x000fe4000f8e20ff */
[----:B--2---:R-:W2:Y:S02]  /*5650*/  SYNCS.PHASECHK.TRANS64.TRYWAIT P0, [R0+URZ+0x80], R3 ;  /* 0x00008003000075a7 */ /* 0x004ea400080011ff */
[----:B--2---:R-:W-:Y:S05]  /*5660*/  @!P0 BRA `(.L_x_100) ;  /* 0x0000003c00288947 */ /* 0x004fea0003800000 */
.L_x_192:
[----:B------:R-:W3:Y:S01]  /*5670*/  LDC.64 R12, c[0x0][0xb10] ;  /* 0x0002c400ff0c7b82 */ /* 0x000ee20000000a00 */
[----:B------:R-:W4:Y:S01]  /*5680*/  LDS.128 R16, [R16+0x110] ;  /* 0x0001100010107984 */ /* 0x000f220000000c00 */
[----:B-1----:R-:W-:Y:S01]  /*5690*/  ISETP.NE.AND P1, PT, R27, 0x1, PT ;  /* 0x000000011b00780c */ /* 0x002fe20003f25270 */
[----:B--2---:R-:W-:Y:S01]  /*56a0*/  VIADD R0, R0, 0x90 ;  /* 0x0000009000007836 */ /* 0x004fe20000000000 */
[----:B------:R-:W-:Y:S04]  /*56b0*/  ISETP.GE.AND P0, PT, R26, 0x1, PT ;  /* 0x000000011a00780c */ /* 0x000fe80003f06270 */
[----:B------:R-:W1:Y:S01]  /*56c0*/  LDC.64 R10, c[0x0][0xb18] ;  /* 0x0002c600ff0a7b82 */ /* 0x000e620000000a00 */
[----:B------:R-:W-:Y:S01]  /*56d0*/  PRMT R0, RZ, 0x654, R0 ;  /* 0x00000654ff007816 */ /* 0x000fe20000000000 */
[----:B------:R-:W-:Y:S01]  /*56e0*/  @!PT LDS RZ, [RZ] ;  /* 0x00000000fffff984 */ /* 0x000fe20000000800 */
[----:B------:R-:W-:Y:S01]  /*56f0*/  @!PT LDS RZ, [RZ] ;  /* 0x00000000fffff984 */ /* 0x000fe20000000800 */
[----:B------:R-:W-:Y:S01]  /*5700*/  @!PT LDS RZ, [RZ] ;  /* 0x00000000fffff984 */ /* 0x000fe20000000800 */
[----:B------:R-:W-:Y:S01]  /*5710*/  @!PT LDS RZ, [RZ] ;  /* 0x00000000fffff984 */ /* 0x000fe20000000800 */
[----:B------:R2:W-:Y:S06]  /*5720*/  MEMBAR.ALL.CTA ;  /* 0x0000000000007992 */ /* 0x0005ec0000008000 */
[----:B--2---:R-:W2:Y:S01]  /*5730*/  FENCE.VIEW.ASYNC.S ;  /* 0x00000000000073c6 */ /* 0x004ea20000000000 */
[----:B------:R-:W1:Y:S08]  /*5740*/  @!P1 LDC R14, c[0x0][0xb20] ;  /* 0x0002c800ff0e9b82 */ /* 0x000e700000000800 */
[----:B------:R-:W1:Y:S01]  /*5750*/  @!P1 LDC R9, c[0x0][0xb0c] ;  /* 0x0002c300ff099b82 */ /* 0x000e620000000800 */
[----:B--2---:R2:W-:Y:S01]  /*5760*/  SYNCS.ARRIVE.TRANS64.RED.A1T0 RZ, [R0+URZ], RZ ;  /* 0x000000ff00ff79a7 */ /* 0x0045e200081004ff */
[----:B----4-:R-:W-:Y:S04]  /*5770*/  LOP3.LUT P4, RZ, R18, 0x1, RZ, 0xc0, !PT ;  /* 0x0000000112ff7812 */ /* 0x010fe8000788c0ff */
[----:B------:R-:W-:Y:S09]  /*5780*/  P2R R73, PR, RZ, 0x10 ;  /* 0x00000010ff497803 */ /* 0x000ff20000000000 */
[----:B------:R-:W-:Y:S02]  /*5790*/  @P4 MOV R31, R16 ;  /* 0x00000010001f4202 */ /* 0x000fe40000000f00 */
[----:B------:R-:W-:Y:S01]  /*57a0*/  @P4 LOP3.LUT R29, R17, 0xffff, RZ, 0xc0, !PT ;  /* 0x0000ffff111d4812 */ /* 0x000fe200078ec0ff */
[----:B--23--:R-:W-:Y:S06]  /*57b0*/  @!P0 BRA `(.L_x_101) ;  /* 0x0000000000a48947 */ /* 0x00cfec0003800000 */
[----:B------:R-:W-:Y:S01]  /*57c0*/  IMAD.HI.U32 R36, R62, R25, RZ ;  /* 0x000000193e247227 */ /* 0x000fe200078e00ff */
[----:B------:R-:W-:Y:S02]  /*57d0*/  ISETP.NE.AND P0, PT, R24, 0x1, PT ;  /* 0x000000011800780c */ /* 0x000fe40003f05270 */
[----:B------:R-:W-:Y:S01]  /*57e0*/  ISETP.NE.AND P2, PT, R26, 0x1, PT ;  /* 0x000000011a00780c */ /* 0x000fe20003f45270 */
[-C--:B------:R-:W-:Y:S01]  /*57f0*/  IMAD.HI.U32 R20, R63, R56.reuse, RZ ;  /* 0x000000383f147227 */ /* 0x080fe200078e00ff */
[----:B------:R-:W-:Y:S02]  /*5800*/  SHF.R.U32.HI R21, RZ, R61, R36 ;  /* 0x0000003dff157219 */ /* 0x000fe40000011624 */
[----:B------:R-:W-:Y:S01]  /*5810*/  ISETP.NE.AND P3, PT, R28, 0x1, PT ;  /* 0x000000011c00780c */ /* 0x000fe20003f65270 */
[----:B------:R-:W-:Y:S01]  /*5820*/  IMAD.HI.U32 R40, R29, R25, RZ ;  /* 0x000000191d287227 */ /* 0x000fe200078e00ff */
[----:B------:R-:W-:Y:S02]  /*5830*/  SHF.R.U32.HI R20, RZ, R57, R20 ;  /* 0x00000039ff147219 */ /* 0x000fe40000011614 */
[----:B------:R-:W-:Y:S01]  /*5840*/  SEL R3, R62, R21, !P0 ;  /* 0x000000153e037207 */ /* 0x000fe20004000000 */
[----:B------:R-:W-:Y:S01]  /*5850*/  IMAD.HI.U32 R38, R31, R56, RZ ;  /* 0x000000381f267227 */ /* 0x000fe200078e00ff */
[----:B------:R-:W-:Y:S03]  /*5860*/  SEL R7, R63, R20, !P3 ;  /* 0x000000143f077207 */ /* 0x000fe60005800000 */
[-C--:B------:R-:W-:Y:S01]  /*5870*/  IMAD.HI.U32 R20, R3, R22.reuse, RZ ;  /* 0x0000001603147227 */ /* 0x080fe200078e00ff */
[----:B------:R-:W-:Y:S03]  /*5880*/  SHF.R.U32.HI R38, RZ, R57, R38 ;  /* 0x00000039ff267219 */ /* 0x000fe60000011626 */
[----:B------:R-:W-:Y:S01]  /*5890*/  IMAD.HI.U32 R36, R7, R22, RZ ;  /* 0x0000001607247227 */ /* 0x000fe200078e00ff */
[----:B------:R-:W-:Y:S02]  /*58a0*/  @P2 SHF.R.U32.HI R3, RZ, R23, R20 ;  /* 0x00000017ff032219 */ /* 0x000fe40000011614 */
[----:B------:R-:W-:Y:S02]  /*58b0*/  SHF.R.U32.HI R20, RZ, R61, R40 ;  /* 0x0000003dff147219 */ /* 0x000fe40000011628 */
[----:B------:R-:W-:Y:S01]  /*58c0*/  @P2 SHF.R.U32.HI R7, RZ, R23, R36 ;  /* 0x00000017ff072219 */ /* 0x000fe20000011624 */
[C---:B------:R-:W-:Y:S01]  /*58d0*/  IMAD R2, R26.reuse, R3, RZ ;  /* 0x000000031a027224 */ /* 0x040fe200078e02ff */
[----:B------:R-:W-:Y:S02]  /*58e0*/  SEL R5, R29, R20, !P0 ;  /* 0x000000141d057207 */ /* 0x000fe40004000000 */
[----:B------:R-:W-:Y:S01]  /*58f0*/  SEL R3, R31, R38, !P3 ;  /* 0x000000261f037207 */ /* 0x000fe20005800000 */
[----:B------:R-:W-:Y:S01]  /*5900*/  IMAD R4, R26, R7, RZ ;  /* 0x000000071a047224 */ /* 0x000fe200078e02ff */
[C---:B------:R-:W-:Y:S01]  /*5910*/  ISETP.GE.AND P0, PT, R5.reuse, R2, PT ;  /* 0x000000020500720c */ /* 0x040fe20003f06270 */
[----:B------:R-:W-:Y:S03]  /*5920*/  IMAD.HI.U32 R6, R5, R22, RZ ;  /* 0x0000001605067227 */ /* 0x000fe600078e00ff */
[----:B------:R-:W-:Y:S01]  /*5930*/  ISETP.GE.OR P0, PT, R3, R4, P0 ;  /* 0x000000040300720c */ /* 0x000fe20000706670 */
[----:B------:R-:W-:Y:S01]  /*5940*/  IMAD.MOV R4, RZ, RZ, -R3 ;  /* 0x000000ffff047224 */ /* 0x000fe200078e0a03 */
[-C--:B------:R-:W-:Y:S03]  /*5950*/  SHF.R.U32.HI R6, RZ, R23.reuse, R6 ;  /* 0x00000017ff067219 */ /* 0x080fe60000011606 */
[----:B------:R-:W-:Y:S01]  /*5960*/  IMAD R31, R28, R4, R31 ;  /* 0x000000041c1f7224 */ /* 0x000fe200078e021f */
[----:B------:R-:W-:Y:S05]  /*5970*/  SEL R15, R5, R6, !P2 ;  /* 0x00000006050f7207 */ /* 0x000fea0005000000 */
[----:B------:R-:W-:Y:S02]  /*5980*/  IMAD.MOV R6, RZ, RZ, -R15 ;  /* 0x000000ffff067224 */ /* 0x000fe400078e0a0f */
[C---:B------:R-:W-:Y:S04]  /*5990*/  @!P0 IMAD.HI.U32 R2, R3.reuse, R22, RZ ;  /* 0x0000001603028227 */ /* 0x040fe800078e00ff */
[----:B------:R-:W-:Y:S01]  /*59a0*/  IMAD R6, R26, R6, R5 ;  /* 0x000000061a067224 */ /* 0x000fe200078e0205 */
[----:B------:R-:W-:Y:S04]  /*59b0*/  @!P0 SHF.R.U32.HI R2, RZ, R23, R2 ;  /* 0x00000017ff028219 */ /* 0x000fe80000011602 */
[----:B------:R-:W-:Y:S02]  /*59c0*/  @!P0 SEL R0, R3, R2, !P2 ;  /* 0x0000000203008207 */ /* 0x000fe40005000000 */
[----:B------:R-:W-:Y:S02]  /*59d0*/  IADD3 R2, PT, PT, -R5, RZ, RZ ;  /* 0x000000ff05027210 */ /* 0x000fe40007ffe1ff */
[----:B------:R-:W-:Y:S01]  /*59e0*/  @!P0 IADD3 R8, PT, PT, R15, -R0, RZ ;  /* 0x800000000f088210 */ /* 0x000fe20007ffe0ff */
[----:B------:R-:W-:Y:S02]  /*59f0*/  @!P0 IMAD R0, R7, R6, R0 ;  /* 0x0000000607008224 */ /* 0x000fe400078e0200 */
[----:B------:R-:W-:Y:S02]  /*5a00*/  IMAD R29, R24, R2, R29 ;  /* 0x00000002181d7224 */ /* 0x000fe400078e021d */
[----:B------:R-:W-:Y:S02]  /*5a10*/  @!P0 IMAD R5, R8, R26, R3 ;  /* 0x0000001a08058224 */ /* 0x000fe400078e0203 */
[----:B------:R-:W-:Y:S04]  /*5a20*/  @!P0 IMAD.MOV.U32 R3, RZ, RZ, R0 ;  /* 0x000000ffff038224 */ /* 0x000fe800078e0000 */
[----:B------:R-:W-:Y:S02]  /*5a30*/  IMAD R31, R3, R28, R31 ;  /* 0x0000001c031f7224 */ /* 0x000fe400078e021f */
[----:B------:R-:W-:Y:S07]  /*5a40*/  IMAD R29, R5, R24, R29 ;  /* 0x00000018051d7224 */ /* 0x000fee00078e021d */
.L_x_101:
[----:B-1----:R-:W-:Y:S01]  /*5a50*/  @!P1 ISETP.NE.AND P0, PT, R10, 0x1, PT ;  /* 0x000000010a00980c */ /* 0x002fe20003f05270 */
[----:B------:R-:W-:Y:S01]  /*5a60*/  @!P1 IMAD.HI.U32 R3, R29, R11, RZ ;  /* 0x0000000b1d039227 */ /* 0x000fe200078e00ff */
[----:B------:R-:W-:Y:S01]  /*5a70*/  R2UR UR42, R37 ;  /* 0x00000000252a72ca */ /* 0x000fe200000e0000 */
[----:B------:R-:W-:Y:S01]  /*5a80*/  BSSY.RECONVERGENT B6, `(.L_x_102) ;  /* 0x0000031000067945 */ /* 0x000fe20003800200 */
[----:B------:R-:W-:Y:S01]  /*5a90*/  R2UR UR41, R34 ;  /* 0x00000000222972ca */ /* 0x000fe200000e0000 */
[----:B------:R-:W-:Y:S01]  /*5aa0*/  @!P1 IMAD.HI.U32 R0, R31, R12, RZ ;  /* 0x0000000c1f009227 */ /* 0x000fe200078e00ff */
[----:B------:R-:W-:Y:S02]  /*5ab0*/  @!P1 SHF.R.U32.HI R2, RZ, R14, R3 ;  /* 0x0000000eff029219 */ /* 0x000fe40000011603 */
[----:B------:R-:W-:Y:S01]  /*5ac0*/  @!P1 ISETP.NE.AND P2, PT, R9, 0x1, PT ;  /* 0x000000010900980c */ /* 0x000fe20003f45270 */
[----:B------:R-:W-:Y:S01]  /*5ad0*/  VIADD R76, R76, 0x1 ;  /* 0x000000014c4c7836 */ /* 0x000fe20000000000 */
[----:B------:R-:W-:Y:S02]  /*5ae0*/  @!P1 SEL R2, R29, R2, !P0 ;  /* 0x000000021d029207 */ /* 0x000fe40004000000 */
[----:B------:R-:W-:Y:S02]  /*5af0*/  @!P1 SHF.R.U32.HI R0, RZ, R13, R0 ;  /* 0x0000000dff009219 */ /* 0x000fe40000011600 */
[----:B------:R-:W-:Y:S01]  /*5b00*/  LOP3.LUT P0, RZ, R67, 0x90, RZ, 0xc0, !PT ;  /* 0x0000009043ff7812 */ /* 0x000fe2000780c0ff */
[----:B------:R-:W-:Y:S01]  /*5b10*/  USHF.L.U32 UR42, UR42, 0x6, URZ ;  /* 0x000000062a2a7899 */ /* 0x000fe200080006ff */
[----:B------:R-:W-:Y:S01]  /*5b20*/  @!P1 SEL R3, R31, R0, !P2 ;  /* 0x000000001f039207 */ /* 0x000fe20005000000 */
[----:B------:R-:W-:Y:S01]  /*5b30*/  USHF.L.U32 UR41, UR41, 0x7, URZ ;  /* 0x0000000729297899 */ /* 0x000fe200080006ff */
[----:B------:R-:W-:Y:S03]  /*5b40*/  @P4 SHF.R.U32.HI R68, RZ, 0x10, R17 ;  /* 0x00000010ff444819 */ /* 0x000fe60000011611 */
[----:B------:R-:W-:Y:S02]  /*5b50*/  @!P1 IMAD.IADD R0, R2, 0x1, -R3 ;  /* 0x0000000102009824 */ /* 0x000fe400078e0a03 */
[----:B------:R-:W-:Y:S02]  /*5b60*/  @!P1 IMAD.IADD R2, R3, 0x1, -R2 ;  /* 0x0000000103029824 */ /* 0x000fe400078e0a02 */
[----:B------:R-:W-:Y:S02]  /*5b70*/  @!P1 IMAD R31, R0, R9, R31 ;  /* 0x00000009001f9224 */ /* 0x000fe400078e021f */
[----:B------:R-:W-:Y:S01]  /*5b80*/  @!P1 IMAD R29, R2, R10, R29 ;  /* 0x0000000a021d9224 */ /* 0x000fe200078e021d */
[----:B------:R-:W-:Y:S06]  /*5b90*/  @!P0 BRA `(.L_x_103) ;  /* 0x00000000007c8947 */ /* 0x000fec0003800000 */
[----:B------:R-:W1:Y:S01]  /*5ba0*/  LDCU.64 UR8, c[0x4][0x80] ;  /* 0x01001000ff0877ac */ /* 0x000e620008000a00 */
[----:B------:R-:W-:Y:S01]  /*5bb0*/  MOV R2, 0x0 ;  /* 0x0000000000027802 */ /* 0x000fe20000000f00 */
[----:B------:R-:W-:Y:S02]  /*5bc0*/  HFMA2 R12, -RZ, RZ, 0, 5.9604644775390625e-08 ;  /* 0x00000001ff0c7431 */ /* 0x000fe400000001ff */
[----:B------:R-:W-:Y:S01]  /*5bd0*/  IMAD.MOV.U32 R8, RZ, RZ, 0x70 ;  /* 0x00000070ff087424 */ /* 0x000fe200078e00ff */
[----:B------:R2:W3:Y:S01]  /*5be0*/  LDC.64 R14, c[0x4][R2] ;  /* 0x01000000020e7b82 */ /* 0x0004e20000000a00 */
[----:B------:R-:W4:Y:S01]  /*5bf0*/  LDCU.64 UR6, c[0x4][0x88] ;  /* 0x01001100ff0677ac */ /* 0x000f220008000a00 */
[----:B------:R-:W-:Y:S01]  /*5c00*/  IMAD.MOV.U32 R13, RZ, RZ, RZ ;  /* 0x000000ffff0d7224 */ /* 0x000fe200078e00ff */
[----:B------:R-:W2:Y:S01]  /*5c10*/  LDCU.64 UR4, c[0x4][0x8] ;  /* 0x01000100ff0477ac */ /* 0x000ea20008000a00 */
[----:B-1----:R-:W-:Y:S01]  /*5c20*/  MOV R5, UR9 ;  /* 0x0000000900057c02 */ /* 0x002fe20008000f00 */
[----:B------:R-:W-:Y:S01]  /*5c30*/  IMAD.U32 R4, RZ, RZ, UR8 ;  /* 0x00000008ff047e24 */ /* 0x000fe2000f8e00ff */
[----:B----4-:R-:W-:Y:S01]  /*5c40*/  MOV R7, UR7 ;  /* 0x0000000700077c02 */ /* 0x010fe20008000f00 */
[----:B------:R-:W-:Y:S01]  /*5c50*/  IMAD.U32 R6, RZ, RZ, UR6 ;  /* 0x00000006ff067e24 */ /* 0x000fe2000f8e00ff */
[----:B--2---:R-:W-:Y:S01]  /*5c60*/  MOV R11, UR5 ;  /* 0x00000005000b7c02 */ /* 0x004fe20008000f00 */
[----:B------:R-:W-:Y:S02]  /*5c70*/  IMAD.U32 R10, RZ, RZ, UR4 ;  /* 0x00000004ff0a7e24 */ /* 0x000fe4000f8e00ff */
[----:B------:R-:W-:Y:S07]  /*5c80*/  LEPC R20, `(.L_x_104) ;  /* 0x000000001014794e */ /* 0x000fee0000000000 */
[----:B---3-5:R-:W-:Y:S05]  /*5c90*/  CALL.ABS.NOINC R14 ;  /* 0x000000000e007343 */ /* 0x028fea0003c00000 */
.L_x_104:
[----:B------:R-:W1:Y:S01]  /*5ca0*/  LDCU.64 UR8, c[0x4][0x80] ;  /* 0x01001000ff0877ac */ /* 0x000e620008000a00 */
[----:B------:R-:W2:Y:S01]  /*5cb0*/  LDC.64 R2, c[0x4][R2] ;  /* 0x0100000002027b82 */ /* 0x000ea20000000a00 */
[----:B------:R-:W-:Y:S02]  /*5cc0*/  HFMA2 R12, -RZ, RZ, 0, 5.9604644775390625e-08 ;  /* 0x00000001ff0c7431 */ /* 0x000fe400000001ff */
[----:B------:R-:W-:Y:S02]  /*5cd0*/  IMAD.MOV.U32 R8, RZ, RZ, 0x70 ;  /* 0x00000070ff087424 */ /* 0x000fe400078e00ff */
[----:B------:R-:W-:Y:S01]  /*5ce0*/  IMAD.MOV.U32 R13, RZ, RZ, RZ ;  /* 0x000000ffff0d7224 */ /* 0x000fe200078e00ff */
[----:B------:R-:W3:Y:S01]  /*5cf0*/  LDCU.64 UR6, c[0x4][0x88] ;  /* 0x01001100ff0677ac */ /* 0x000ee20008000a00 */
[----:B------:R-:W4:Y:S01]  /*5d00*/  LDCU.64 UR4, c[0x4][0x8] ;  /* 0x01000100ff0477ac */ /* 0x000f220008000a00 */
[----:B-1----:R-:W-:Y:S02]  /*5d10*/  MOV R4, UR8 ;  /* 0x0000000800047c02 */ /* 0x002fe40008000f00 */
[----:B------:R-:W-:Y:S02]  /*5d20*/  MOV R5, UR9 ;  /* 0x0000000900057c02 */ /* 0x000fe40008000f00 */
[----:B---3--:R-:W-:Y:S01]  /*5d30*/  MOV R7, UR7 ;  /* 0x0000000700077c02 */ /* 0x008fe20008000f00 */
[----:B------:R-:W-:Y:S01]  /*5d40*/  IMAD.U32 R6, RZ, RZ, UR6 ;  /* 0x00000006ff067e24 */ /* 0x000fe2000f8e00ff */
[----:B----4-:R-:W-:Y:S01]  /*5d50*/  MOV R11, UR5 ;  /* 0x00000005000b7c02 */ /* 0x010fe20008000f00 */
[----:B------:R-:W-:Y:S02]  /*5d60*/  IMAD.U32 R10, RZ, RZ, UR4 ;  /* 0x00000004ff0a7e24 */ /* 0x000fe4000f8e00ff */
[----:B------:R-:W-:Y:S07]  /*5d70*/  LEPC R20, `(.L_x_103) ;  /* 0x000000001014794e */ /* 0x000fee0000000000 */
[----:B--2---:R-:W-:Y:S05]  /*5d80*/  CALL.ABS.NOINC R2 ;  /* 0x0000000002007343 */ /* 0x004fea0003c00000 */
.L_x_103:
[----:B------:R-:W-:Y:S05]  /*5d90*/  BSYNC.RECONVERGENT B6 ;  /* 0x0000000000067941 */ /* 0x000fea0003800200 */
.L_x_102:
[----:B------:R-:W-:Y:S01]  /*5da0*/  ISETP.NE.U32.AND P4, PT, R54, RZ, PT ;  /* 0x000000ff3600720c */ /* 0x000fe20003f85070 */
[----:B------:R-:W-:Y:S01]  /*5db0*/  UISETP.NE.AND UP2, UPT, UR50, URZ, UPT ;  /* 0x000000ff3200728c */ /* 0x000fe2000bf45270 */
[----:B------:R-:W-:Y:S01]  /*5dc0*/  ISETP.NE.U32.AND P2, PT, RZ, UR38, PT ;  /* 0x00000026ff007c0c */ /* 0x000fe2000bf45070 */
[----:B------:R-:W-:Y:S01]  /*5dd0*/  UISETP.NE.U32.AND UP1, UPT, UR44, URZ, UPT ;  /* 0x000000ff2c00728c */ /* 0x000fe2000bf25070 */
[----:B------:R-:W-:Y:S01]  /*5de0*/  ISETP.NE.AND.EX P4, PT, R55, RZ, PT, P4 ;  /* 0x000000ff3700720c */ /* 0x000fe20003f85340 */
[----:B------:R-:W-:Y:S01]  /*5df0*/  UPLOP3.LUT UP0, UPT, UPT, UPT, UPT, 0x40, 0x4 ;  /* 0x000000000004789c */ /* 0x000fe20003f0e870 */
[----:B------:R-:W-:Y:S01]  /*5e00*/  ISETP.NE.AND.EX P2, PT, RZ, UR39, PT, P2 ;  /* 0x00000027ff007c0c */ /* 0x000fe2000bf45320 */
[----:B------:R-:W-:Y:S01]  /*5e10*/  UISETP.NE.AND.EX UP1, UPT, UR45, URZ, UPT, UP1 ;  /* 0x000000ff2d00728c */ /* 0x000fe2000bf25310 */
[----:B------:R-:W-:Y:S04]  /*5e20*/  PLOP3.LUT P1, PT, PT, PT, UP2, 0x80, 0x8 ;  /* 0x000000000008781c */ /* 0x000fe80003f2f028 */
[----:B------:R-:W-:Y:S06]  /*5e30*/  @UP2 UPLOP3.LUT UP0, UPT, UPT, UPT, UP1, 0x80, 0x8 ;  /* 0x000000000008289c */ /* 0x000fec0003f0f010 */
[----:B------:R-:W-:Y:S01]  /*5e40*/  PLOP3.LUT P0, PT, PT, PT, UP0, 0x80, 0x8 ;  /* 0x000000000008781c */ /* 0x000fe20003f0f008 */
[----:B------:R-:W-:Y:S01]  /*5e50*/  @!UPT UIADD3 URZ, UPT, UPT, URZ, URZ, URZ ;  /* 0x000000fffffff290 */ /* 0x000fe2000fffe0ff */
[----:B------:R-:W-:Y:S11]  /*5e60*/  BRA.U !UP1, `(.L_x_105) ;  /* 0x0000000109387547 */ /* 0x000ff6000b800000 */
[----:B------:R-:W-:Y:S01]  /*5e70*/  UISETP.NE.U32.AND UP0, UPT, UR38, URZ, UPT ;  /* 0x000000ff2600728c */ /* 0x000fe2000bf05070 */
[----:B------:R-:W-:Y:S02]  /*5e80*/  HFMA2 R0, -RZ, RZ, 0, 5.9604644775390625e-08 ;  /* 0x00000001ff007431 */ /* 0x000fe400000001ff */
[----:B------:R-:W-:Y:S01]  /*5e90*/  IMAD.MOV.U32 R59, RZ, RZ, 0x1 ;  /* 0x00000001ff3b7424 */ /* 0x000fe200078e00ff */
[----:B------:R-:W-:Y:S06]  /*5ea0*/  UISETP.NE.AND.EX UP0, UPT, UR39, URZ, UPT, UP0 ;  /* 0x000000ff2700728c */ /* 0x000fec000bf05300 */
[----:B------:R-:W-:Y:S05]  /*5eb0*/  PLOP3.LUT P3, PT, PT, PT, UP0, 0x80, 0x8 ;  /* 0x000000000008781c */ /* 0x000fea0003f6f008 */
[----:B------:R-:W1:Y:S01]  /*5ec0*/  @UP0 LDCU.64 UR6, c[0x0][0x888] ;  /* 0x00011100ff0607ac */ /* 0x000e620008000a00 */
[----:B------:R-:W-:Y:S07]  /*5ed0*/  @UP0 UIMAD UR4, UR36, UR44, URZ ;  /* 0x0000002c240402a4 */ /* 0x000fee000f8e02ff */
[----:B------:R-:W-:Y:S01]  /*5ee0*/  @!P3 PRMT R59, R0, 0x7610, R59 ;  /* 0x00007610003bb816 */ /* 0x000fe2000000003b */
[----:B-1----:R-:W-:Y:S03]  /*5ef0*/  @UP0 UIMAD.WIDE UR6, UR4, 0x4, UR6 ;  /* 0x00000004040608a5 */ /* 0x002fe6000f8e0206 */
[----:B------:R-:W1:Y:S03]  /*5f00*/  @!UP0 LDCU UR4, c[0x0][0x880] ;  /* 0x00011000ff0487ac */ /* 0x000e660008000800 */
[----:B------:R-:W-:Y:S01]  /*5f10*/  IMAD.U32 R2, RZ, RZ, UR6 ;  /* 0x00000006ff027e24 */ /* 0x000fe2000f8e00ff */
[----:B------:R-:W-:Y:S05]  /*5f20*/  MOV R3, UR7 ;  /* 0x0000000700037c02 */ /* 0x000fea0008000f00 */
[----:B-----5:R2:W5:Y:S02]  /*5f30*/  @P3 LDG.E R35, desc[UR46][R2.64] ;  /* 0x0000002e02233981 */ /* 0x020564000c1e1900 */
[----:B-12---:R-:W-:Y:S02]  /*5f40*/  @!P3 IMAD.U32 R35, RZ, RZ, UR4 ;  /* 0x00000004ff23be24 */ /* 0x006fe4000f8e00ff */
.L_x_105:
[----:B------:R-:W-:Y:S05]  /*5f50*/  @!P4 BRA `(.L_x_106) ;  /* 0x000000000020c947 */ /* 0x000fea0003800000 */
[----:B------:R-:W-:Y:S04]  /*5f60*/  ISETP.NE.U32.AND P3, PT, R52, RZ, PT ;  /* 0x000000ff3400720c */ /* 0x000fe80003f65070 */
[----:B------:R-:W-:Y:S11]  /*5f70*/  ISETP.NE.AND.EX P3, PT, R53, RZ, PT, P3 ;  /* 0x000000ff3500720c */ /* 0x000ff60003f65330 */
[----:B------:R-:W-:Y:S02]  /*5f80*/  @!UPT UIADD3 URZ, UPT, UPT, URZ, URZ, URZ ;  /* 0x000000fffffff290 */ /* 0x000fe4000fffe0ff */
[----:B------:R-:W1:Y:S01]  /*5f90*/  @P3 LDC.64 R2, c[0x0][0x8a8] ;  /* 0x00022a00ff023b82 */ /* 0x000e620000000a00 */
[----:B------:R-:W-:Y:S04]  /*5fa0*/  @P3 IMAD R0, R54, UR36, RZ ;  /* 0x0000002436003c24 */ /* 0x000fe8000f8e02ff */
[----:B-1----:R-:W-:Y:S05]  /*5fb0*/  @P3 IMAD.WIDE R2, R0, 0x4, R2 ;  /* 0x0000000400023825 */ /* 0x002fea00078e0202 */
[----:B-----5:R1:W5:Y:S02]  /*5fc0*/  @P3 LDG.E R32, desc[UR46][R2.64] ;  /* 0x0000002e02203981 */ /* 0x020364000c1e1900 */
[----:B-1----:R-:W2:Y:S02]  /*5fd0*/  @!P3 LDC R32, c[0x0][0x8a0] ;  /* 0x00022800ff20bb82 */ /* 0x002ea40000000800 */
.L_x_106:
[----:B-----5:R-:W-:Y:S01]  /*5fe0*/  FSETP.NEU.AND P3, PT, R35, RZ, PT ;  /* 0x000000ff2300720b */ /* 0x020fe20003f6d000 */
[----:B------:R-:W-:Y:S01]  /*5ff0*/  IMAD.SHL.U32 R77, R64, 0x2, RZ ;  /* 0x00000002404d7824 */ /* 0x000fe200078e00ff */
[----:B------:R-:W-:Y:S01]  /*6000*/  SEL R5, RZ, 0xffffffff, P2 ;  /* 0xffffffffff057807 */ /* 0x000fe20001000000 */
[----:B------:R-:W-:Y:S01]  /*6010*/  BSSY B1, `(.L_x_107) ;  /* 0x0000034000017945 */ /* 0x000fe20003800000 */
[----:B------:R-:W-:Y:S01]  /*6020*/  @P1 LOP3.LUT P2, RZ, R59, 0xff, RZ, 0xc0, !PT ;  /* 0x000000ff3bff1812 */ /* 0x000fe2000784c0ff */
[----:B------:R-:W-:Y:S01]  /*6030*/  IMAD.MOV.U32 R39, RZ, RZ, 0x1 ;  /* 0x00000001ff277424 */ /* 0x000fe200078e00ff */
[----:B------:R-:W-:Y:S01]  /*6040*/  @P1 SEL R0, RZ, 0xffffffff, P3 ;  /* 0xffffffffff001807 */ /* 0x000fe20001800000 */
[C---:B------:R-:W-:Y:S01]  /*6050*/  IMAD R34, R30.reuse, 0x40, R33 ;  /* 0x000000401e227824 */ /* 0x040fe200078e0221 */
[----:B------:R-:W-:Y:S01]  /*6060*/  LOP3.LUT R71, R71, 0x1, RZ, 0x3c, !PT ;  /* 0x0000000147477812 */ /* 0x000fe200078e3cff */
[----:B------:R-:W-:Y:S01]  /*6070*/  IMAD.MOV.U32 R38, RZ, RZ, RZ ;  /* 0x000000ffff267224 */ /* 0x000fe200078e00ff */
[----:B------:R-:W-:Y:S02]  /*6080*/  @P0 SEL R0, R5, R0, !P2 ;  /* 0x0000000005000207 */ /* 0x000fe40005000000 */
[----:B------:R-:W-:Y:S02]  /*6090*/  CS2R R50, SRZ ;  /* 0x0000000000327805 */ /* 0x000fe4000001ff00 */
[----:B------:R-:W-:Y:S02]  /*60a0*/  LEA R74, R30, UR48, 0x3 ;  /* 0x000000301e4a7c11 */ /* 0x000fe4000f8e18ff */
[----:B------:R-:W-:Y:S02]  /*60b0*/  CS2R R48, SRZ ;  /* 0x0000000000307805 */ /* 0x000fe4000001ff00 */
[----:B------:R-:W-:Y:S02]  /*60c0*/  @P1 LOP3.LUT R0, R0, 0x1, RZ, 0xc0, !PT ;  /* 0x0000000100001812 */ /* 0x000fe400078ec0ff */
[----:B------:R-:W-:Y:S02]  /*60d0*/  CS2R R42, SRZ ;  /* 0x00000000002a7805 */ /* 0x000fe4000001ff00 */
[----:B------:R-:W-:Y:S02]  /*60e0*/  SHF.L.U32 R3, R70, 0x1f, RZ ;  /* 0x0000001f46037819 */ /* 0x000fe400000006ff */
[----:B------:R-:W-:Y:S02]  /*60f0*/  CS2R R40, SRZ ;  /* 0x0000000000287805 */ /* 0x000fe4000001ff00 */
[----:B------:R-:W-:Y:S01]  /*6100*/  ISETP.NE.U32.OR P5, PT, R0, 0x1, !P1 ;  /* 0x000000010000780c */ /* 0x000fe20004fa5470 */
[----:B------:R-:W-:Y:S01]  /*6110*/  VIADD R82, R77, UR48 ;  /* 0x000000304d527c36 */ /* 0x000fe20008000000 */
[----:B------:R-:W-:Y:S02]  /*6120*/  PLOP3.LUT P2, PT, PT, PT, UP1, 0x80, 0x8 ;  /* 0x000000000008781c */ /* 0x000fe40003f4f018 */
[----:B------:R-:W-:Y:S02]  /*6130*/  SEL R0, RZ, 0xffffffff, P3 ;  /* 0xffffffffff007807 */ /* 0x000fe40001800000 */
[----:B------:R-:W-:Y:S02]  /*6140*/  LOP3.LUT P3, R75, R59, 0xff, RZ, 0xc0, !PT ;  /* 0x000000ff3b4b7812 */ /* 0x000fe4000786c0ff */
[----:B------:R-:W-:Y:S05]  /*6150*/  P2R R78, PR, RZ, 0x20 ;  /* 0x00000020ff4e7803 */ /* 0x000fea0000000000 */
[----:B------:R-:W-:Y:S02]  /*6160*/  @P5 SHF.L.U32 R2, R71, 0x1f, RZ ;  /* 0x0000001f47025819 */ /* 0x000fe400000006ff */
[----:B------:R-:W-:Y:S02]  /*6170*/  @P2 SEL R0, R5, R0, !P3 ;  /* 0x0000000005002207 */ /* 0x000fe40005800000 */
[----:B------:R-:W1:Y:S02]  /*6180*/  @P5 SYNCS.PHASECHK.TRANS64.TRYWAIT P1, [UR48+0x30], R2 ;  /* 0x00003002ff0055a7 */ /* 0x000e640008021130 */
[----:B------:R-:W-:Y:S04]  /*6190*/  LOP3.LUT R0, R0, 0x1, RZ, 0xc0, !PT ;  /* 0x0000000100007812 */ /* 0x000fe800078ec0ff */
[----:B------:R-:W-:Y:S04]  /*61a0*/  ISETP.NE.U32.AND P4, PT, R0, 0x1, PT ;  /* 0x000000010000780c */ /* 0x000fe80003f85070 */
[----:B------:R-:W-:Y:S01]  /*61b0*/  P2R R80, PR, RZ, 0x10 ;  /* 0x00000010ff507803 */ /* 0x000fe20000000000 */
[----:B------:R3:W4:Y:S01]  /*61c0*/  SYNCS.PHASECHK.TRANS64.TRYWAIT P0, [R74+URZ+0xa0], R3 ;  /* 0x0000a0034a0075a7 */ /* 0x00072200080011ff */
[----:B-1----:R-:W-:Y:S01]  /*61d0*/  @P5 SEL R39, RZ, 0x1, !P1 ;  /* 0x00000001ff275807 */ /* 0x002fe20004800000 */
[----:B---3--:R-:W-:Y:S06]  /*61e0*/  @!P5 BRA `(.L_x_108) ;  /* 0x000000000058d947 */ /* 0x008fec0003800000 */
[C---:B------:R-:W-:Y:S01]  /*61f0*/  VIADD R0, R82.reuse, 0x200 ;  /* 0x0000020052007836 */ /* 0x040fe20000000000 */
[----:B------:R-:W-:Y:S01]  /*6200*/  LOP3.LUT P5, RZ, R65, 0x40, RZ, 0xc0, !PT ;  /* 0x0000004041ff7812 */ /* 0x000fe200078ac0ff */
[----:B------:R-:W-:Y:S01]  /*6210*/  BSSY B0, `(.L_x_109) ;  /* 0x000000e000007945 */ /* 0x000fe20003800000 */
[----:B------:R-:W-:Y:S01]  /*6220*/  ISETP.NE.AND P2, PT, R39, RZ, PT ;  /* 0x000000ff2700720c */ /* 0x000fe20003f45270 */
[----:B------:R-:W-:Y:S01]  /*6230*/  @P4 VIADD R2, R82, 0x210 ;  /* 0x0000021052024836 */ /* 0x000fe20000000000 */
[----:B------:R-:W-:Y:S01]  /*6240*/  PLOP3.LUT P1, PT, PT, PT, PT, 0x8, 0x80 ;  /* 0x000000000080781c */ /* 0x000fe20003f2e170 */
[----:B------:R-:W-:Y:S01]  /*6250*/  IMAD.MOV.U32 R51, RZ, RZ, RZ ;  /* 0x000000ffff337224 */ /* 0x000fe200078e00ff */
[----:B------:R-:W-:Y:S02]  /*6260*/  @P4 PLOP3.LUT P1, PT, P5, PT, PT, 0x80, 0x8 ;  /* 0x000000000008481c */ /* 0x000fe40002f2f070 */
[----:B------:R-:W-:Y:S02]  /*6270*/  CS2R R48, SRZ ;  /* 0x0000000000307805 */ /* 0x000fe4000001ff00 */
[----:B------:R-:W-:Y:S02]  /*6280*/  CS2R R42, SRZ ;  /* 0x00000000002a7805 */ /* 0x000fe4000001ff00 */
[----:B------:R-:W-:Y:S07]  /*6290*/  CS2R R40, SRZ ;  /* 0x0000000000287805 */ /* 0x000fee000001ff00 */
[----:B------:R-:W-:Y:S01]  /*62a0*/  @P1 VIADD R2, R0, 0xfffffff0 ;  /* 0xfffffff000021836 */ /* 0x000fe20000000000 */
[----:B------:R-:W-:Y:S06]  /*62b0*/  @P2 BRA `(.L_x_110) ;  /* 0x00000000000c2947 */ /* 0x000fec0003800000 */
[----:B------:R-:W-:Y:S04]  /*62c0*/  SHF.L.U32 R5, R71, 0x1f, RZ ;  /* 0x0000001f47057819 */ /* 0x000fe800000006ff */
[----:B------:R-:W1:Y:S02]  /*62d0*/  SYNCS.PHASECHK.TRANS64.TRYWAIT P1, [UR48+0x30], R5 ;  /* 0x00003005ff0075a7 */ /* 0x000e640008021130 */
[----:B-1----:R-:W-:Y:S05]  /*62e0*/  @!P1 BRA `(.L_x_111) ;  /* 0x00000030001c9947 */ /* 0x002fea0003800000 */
.L_x_110:
[----:B------:R-:W-:Y:S05]  /*62f0*/  BSYNC B0 ;  /* 0x0000000000007941 */ /* 0x000fea0003800000 */
.L_x_109:
[----:B------:R-:W-:Y:S01]  /*6300*/  ISETP.NE.AND P1, PT, R80, RZ, PT ;  /* 0x000000ff5000720c */ /* 0x000fe20003f25270 */
[----:B------:R-:W-:Y:S11]  /*6310*/  HFMA2 R38, -RZ, RZ, 0, 5.9604644775390625e-08 ;  /* 0x00000001ff267431 */ /* 0x000ff600000001ff */
[----:B------:R-:W-:Y:S01]  /*6320*/  @!UPT UIADD3 URZ, UPT, UPT, URZ, URZ, URZ ;  /* 0x000000fffffff290 */ /* 0x000fe2000fffe0ff */
[----:B------:R3:W1:Y:S04]  /*6330*/  @P1 LDS.128 R48, [R2] ;  /* 0x0000000002301984 */ /* 0x0006680000000c00 */
[----:B------:R3:W1:Y:S02]  /*6340*/  @P1 LDS.128 R40, [R77+UR48+0x200] ;  /* 0x000200304d281984 */ /* 0x0006640008000c00 */
.L_x_108:
[----:B------:R-:W-:Y:S05]  /*6350*/  BSYNC B1 ;  /* 0x0000000000017941 */ /* 0x000fea0003800000 */
.L_x_107:
[----:B-1----:R-:W-:Y:S04]  /*6360*/  SHF.R.U32.HI R5, RZ, 0x15, R34 ;  /* 0x00000015ff057819 */ /* 0x002fe80000011622 */
[----:B------:R-:W-:Y:S01]  /*6370*/  LOP3.LUT P1, RZ, R5, 0x3, R66, 0x48, !PT ;  /* 0x0000000305ff7812 */ /* 0x000fe20007824842 */
[----:B------:R-:W-:Y:S01]  /*6380*/  @!UPT UIADD3 URZ, UPT, UPT, URZ, URZ, URZ ;  /* 0x000000fffffff290 */ /* 0x000fe2000fffe0ff */
[----:B----4-:R-:W-:Y:S11]  /*6390*/  @P0 BRA `(.L_x_112) ;  /* 0x0000000000080947 */ /* 0x010ff60003800000 */
[----:B------:R-:W1:Y:S02]  /*63a0*/  SYNCS.PHASECHK.TRANS64.TRYWAIT P0, [R74+URZ+0xa0], R3 ;  /* 0x0000a0034a0075a7 */ /* 0x000e6400080011ff */
[----:B-1----:R-:W-:Y:S05]  /*63b0*/  @!P0 BRA `(.L_x_113) ;  /* 0x0000003000008947 */ /* 0x002fea0003800000 */
.L_x_112:
[----:B------:R-:W-:Y:S05]  /*63c0*/  @!P1 BRA `(.L_x_114) ;  /* 0x0000000000409947 */ /* 0x000fea0003800000 */
[----:B------:R-:W4:Y:S01]  /*63d0*/  LDCU.64 UR8, c[0x4][0x70] ;  /* 0x01000e00ff0877ac */ /* 0x000f220008000a00 */
[----:B-1----:R-:W-:Y:S01]  /*63e0*/  MOV R3, 0x0 ;  /* 0x0000000000037802 */ /* 0x002fe20000000f00 */
[----:B------:R-:W-:Y:S02]  /*63f0*/  HFMA2 R12, -RZ, RZ, 0, 5.9604644775390625e-08 ;  /* 0x00000001ff0c7431 */ /* 0x000fe400000001ff */
[----:B------:R-:W-:Y:S02]  /*6400*/  IMAD.MOV.U32 R8, RZ, RZ, 0x192 ;  /* 0x00000192ff087424 */ /* 0x000fe400078e00ff */
[----:B------:R-:W-:Y:S01]  /*6410*/  IMAD.MOV.U32 R13, RZ, RZ, RZ ;  /* 0x000000ffff0d7224 */ /* 0x000fe200078e00ff */
[----:B------:R-:W1:Y:S01]  /*6420*/  LDCU.64 UR6, c[0x4][0x78] ;  /* 0x01000f00ff0677ac */ /* 0x000e620008000a00 */
[----:B---3--:R-:W3:Y:S01]  /*6430*/  LDC.64 R2, c[0x4][R3] ;  /* 0x0100000003027b82 */ /* 0x008ee20000000a00 */
[----:B------:R-:W5:Y:S01]  /*6440*/  LDCU.64 UR4, c[0x4][0x10] ;  /* 0x01000200ff0477ac */ /* 0x000f620008000a00 */
[----:B----4-:R-:W-:Y:S01]  /*6450*/  MOV R5, UR9 ;  /* 0x0000000900057c02 */ /* 0x010fe20008000f00 */
[----:B------:R-:W-:Y:S01]  /*6460*/  IMAD.U32 R4, RZ, RZ, UR8 ;  /* 0x00000008ff047e24 */ /* 0x000fe2000f8e00ff */
[----:B-1----:R-:W-:Y:S01]  /*6470*/  MOV R7, UR7 ;  /* 0x0000000700077c02 */ /* 0x002fe20008000f00 */
[----:B------:R-:W-:Y:S01]  /*6480*/  IMAD.U32 R6, RZ, RZ, UR6 ;  /* 0x00000006ff067e24 */ /* 0x000fe2000f8e00ff */
[----:B-----5:R-:W-:Y:S01]  /*6490*/  MOV R11, UR5 ;  /* 0x00000005000b7c02 */ /* 0x020fe20008000f00 */
[----:B------:R-:W-:Y:S02]  /*64a0*/  IMAD.U32 R10, RZ, RZ, UR4 ;  /* 0x00000004ff0a7e24 */ /* 0x000fe4000f8e00ff */
[----:B------:R-:W-:Y:S07]  /*64b0*/  LEPC R20, `(.L_x_114) ;  /* 0x000000001014794e */ /* 0x000fee0000000000 */
[----:B--23--:R-:W-:Y:S05]  /*64c0*/  CALL.ABS.NOINC R2 ;  /* 0x0000000002007343 */ /* 0x00cfea0003c00000 */
.L_x_114:
[----:B------:R-:W-:Y:S05]  /*64d0*/  WARPSYNC.ALL ;  /* 0x0000000000007948 */ /* 0x000fea0003800000 */
[----:B------:R-:W-:Y:S01]  /*64e0*/  R2UR UR4, R34 ;  /* 0x00000000220472ca */ /* 0x000fe200000e0000 */
[--C-:B------:R-:W-:Y:S01]  /*64f0*/  HADD2.F32 R20, -RZ, R40.reuse.H0_H0 ;  /* 0x20000028ff147230 */ /* 0x100fe20000004100 */
[----:B------:R-:W-:Y:S01]  /*6500*/  MOV R81, 0x10 ;  /* 0x0000001000517802 */ /* 0x000fe20000000f00 */
[----:B------:R-:W-:Y:S01]  /*6510*/  HADD2.F32 R21, -RZ, R40.H1_H1 ;  /* 0x30000028ff157230 */ /* 0x000fe20000004100 */
[----:B------:R-:W-:Y:S01]  /*6520*/  LOP3.LUT P6, RZ, R65, 0x40, RZ, 0xc0, !PT ;  /* 0x0000004041ff7812 */ /* 0x000fe200078cc0ff */
[----:B------:R-:W-:Y:S01]  /*6530*/  HADD2.F32 R36, -RZ, R41.H1_H1 ;  /* 0x30000029ff247230 */ /* 0x000fe20000004100 */
[----:B------:R-:W-:Y:S01]  /*6540*/  ISETP.NE.AND P0, PT, R72, RZ, PT ;  /* 0x000000ff4800720c */ /* 0x000fe20003f05270 */
[----:B------:R-:W-:Y:S01]  /*6550*/  HADD2.F32 R37, -RZ, R43.H0_H0 ;  /* 0x2000002bff257230 */ /* 0x000fe20000004100 */
[----:B------:R-:W-:Y:S01]  /*6560*/  SEL R81, R81, 0xfffffff0, !P6 ;  /* 0xfffffff051517807 */ /* 0x000fe20007000000 */
[----:B------:R-:W-:Y:S03]  /*6570*/  BSSY.RECONVERGENT B0, `(.L_x_115) ;  /* 0x000004f000007945 */ /* 0x000fe60003800200 */
[----:B------:R-:W-:Y:S01]  /*6580*/  IADD3 R79, PT, PT, R82, R81, RZ ;  /* 0x00000051524f7210 */ /* 0x000fe20007ffe0ff */
[----:B------:R-:W2:Y:S02]  /*6590*/  LDTM.x16 R4, tmem[UR4] ;  /* 0x00000004000479ee */ /* 0x000ea40008240000 */
[C---:B--2---:R-:W-:Y:S01]  /*65a0*/  FMUL R0, R32.reuse, R4 ;  /* 0x0000000420007220 */ /* 0x044fe20000400000 */
[C---:B---3--:R-:W-:Y:S01]  /*65b0*/  FMUL R2, R32.reuse, R5 ;  /* 0x0000000520027220 */ /* 0x048fe20000400000 */
[C---:B-1----:R-:W-:Y:S01]  /*65c0*/  FMUL R3, R32.reuse, R6 ;  /* 0x0000000620037220 */ /* 0x042fe20000400000 */
[C---:B------:R-:W-:Y:S01]  /*65d0*/  FMUL R7, R32.reuse, R7 ;  /* 0x0000000720077220 */ /* 0x040fe20000400000 */
[C---:B------:R-:W-:Y:S01]  /*65e0*/  FFMA R0, R35.reuse, R20, R0 ;  /* 0x0000001423007223 */ /* 0x040fe20000000000 */
[----:B------:R-:W-:Y:S02]  /*65f0*/  HADD2.F32 R20, -RZ, R41.H0_H0 ;  /* 0x20000029ff147230 */ /* 0x000fe40000004100 */
[C---:B------:R-:W-:Y:S01]  /*6600*/  FFMA R2, R35.reuse, R21, R2 ;  /* 0x0000001523027223 */ /* 0x040fe20000000002 */
[--C-:B------:R-:W-:Y:S02]  /*6610*/  HADD2.F32 R21, -RZ, R42.reuse.H0_H0 ;  /* 0x2000002aff157230 */ /* 0x100fe40000004100 */
[C---:B------:R-:W-:Y:S01]  /*6620*/  FMUL R4, R32.reuse, R8 ;  /* 0x0000000820047220 */ /* 0x040fe20000400000 */
[C---:B------:R-:W-:Y:S01]  /*6630*/  FMUL R5, R32.reuse, R9 ;  /* 0x0000000920057220 */ /* 0x040fe20000400000 */
[C---:B------:R-:W-:Y:S01]  /*6640*/  FFMA R3, R35.reuse, R20, R3 ;  /* 0x0000001423037223 */ /* 0x040fe20000000003 */
[----:B------:R-:W-:Y:S02]  /*6650*/  HADD2.F32 R20, -RZ, R42.H1_H1 ;  /* 0x3000002aff147230 */ /* 0x000fe40000004100 */
[C---:B------:R-:W-:Y:S01]  /*6660*/  FFMA R7, R35.reuse, R36, R7 ;  /* 0x0000002423077223 */ /* 0x040fe20000000007 */
[C---:B------:R-:W-:Y:S01]  /*6670*/  FMUL R6, R32.reuse, R10 ;  /* 0x0000000a20067220 */ /* 0x040fe20000400000 */
[----:B------:R-:W-:Y:S02]  /*6680*/  HADD2.F32 R36, -RZ, R43.H1_H1 ;  /* 0x3000002bff247230 */ /* 0x000fe40000004100 */
[C---:B------:R-:W-:Y:S01]  /*6690*/  FMUL R11, R32.reuse, R11 ;  /* 0x0000000b200b7220 */ /* 0x040fe20000400000 */
[C---:B------:R-:W-:Y:S01]  /*66a0*/  FFMA R4, R35.reuse, R21, R4 ;  /* 0x0000001523047223 */ /* 0x040fe20000000004 */
[C---:B------:R-:W-:Y:S01]  /*66b0*/  FFMA R5, R35.reuse, R20, R5 ;  /* 0x0000001423057223 */ /* 0x040fe20000000005 */
[C---:B------:R-:W-:Y:S01]  /*66c0*/  FFMA R6, R35.reuse, R37, R6 ;  /* 0x0000002523067223 */ /* 0x040fe20000000006 */
[--C-:B------:R-:W-:Y:S02]  /*66d0*/  HADD2.F32 R20, -RZ, R48.reuse.H0_H0 ;  /* 0x20000030ff147230 */ /* 0x100fe40000004100 */
[C---:B------:R-:W-:Y:S01]  /*66e0*/  FFMA R11, R35.reuse, R36, R11 ;  /* 0x00000024230b7223 */ /* 0x040fe2000000000b */
[C---:B------:R-:W-:Y:S01]  /*66f0*/  FMUL R8, R32.reuse, R12 ;  /* 0x0000000c20087220 */ /* 0x040fe20000400000 */
[----:B------:R-:W-:Y:S02]  /*6700*/  HADD2.F32 R36, -RZ, R48.H1_H1 ;  /* 0x30000030ff247230 */ /* 0x000fe40000004100 */
[C---:B------:R-:W-:Y:S01]  /*6710*/  FMUL R9, R32.reuse, R13 ;  /* 0x0000000d20097220 */ /* 0x040fe20000400000 */
[--C-:B------:R-:W-:Y:S02]  /*6720*/  HADD2.F32 R21, -RZ, R49.reuse.H0_H0 ;  /* 0x20000031ff157230 */ /* 0x100fe40000004100 */
[C---:B------:R-:W-:Y:S01]  /*6730*/  FMUL R10, R32.reuse, R14 ;  /* 0x0000000e200a7220 */ /* 0x040fe20000400000 */
[C---:B------:R-:W-:Y:S01]  /*6740*/  FFMA R8, R35.reuse, R20, R8 ;  /* 0x0000001423087223 */ /* 0x040fe20000000008 */
[----:B------:R-:W-:Y:S02]  /*6750*/  HADD2.F32 R20, -RZ, R49.H1_H1 ;  /* 0x30000031ff147230 */ /* 0x000fe40000004100 */
[C---:B------:R-:W-:Y:S01]  /*6760*/  FFMA R9, R35.reuse, R36, R9 ;  /* 0x0000002423097223 */ /* 0x040fe20000000009 */
[C---:B------:R-:W-:Y:S01]  /*6770*/  FMUL R15, R32.reuse, R15 ;  /* 0x0000000f200f7220 */ /* 0x040fe20000400000 */
[C---:B------:R-:W-:Y:S01]  /*6780*/  FFMA R10, R35.reuse, R21, R10 ;  /* 0x00000015230a7223 */ /* 0x040fe2000000000a */
[--C-:B------:R-:W-:Y:S02]  /*6790*/  HADD2.F32 R21, -RZ, R50.reuse.H0_H0 ;  /* 0x20000032ff157230 */ /* 0x100fe40000004100 */
[C---:B------:R-:W-:Y:S01]  /*67a0*/  FMUL R12, R32.reuse, R16 ;  /* 0x00000010200c7220 */ /* 0x040fe20000400000 */
[----:B------:R-:W-:Y:S02]  /*67b0*/  HADD2.F32 R36, -RZ, R50.H1_H1 ;  /* 0x30000032ff247230 */ /* 0x000fe40000004100 */
[C---:B------:R-:W-:Y:S01]  /*67c0*/  FFMA R15, R35.reuse, R20, R15 ;  /* 0x00000014230f7223 */ /* 0x040fe2000000000f */
[C---:B------:R-:W-:Y:S01]  /*67d0*/  FMUL R13, R32.reuse, R17 ;  /* 0x00000011200d7220 */ /* 0x040fe20000400000 */
[--C-:B------:R-:W-:Y:S02]  /*67e0*/  HADD2.F32 R37, -RZ, R51.reuse.H0_H0 ;  /* 0x20000033ff257230 */ /* 0x100fe40000004100 */
[C---:B------:R-:W-:Y:S01]  /*67f0*/  FMUL R14, R32.reuse, R18 ;  /* 0x00000012200e7220 */ /* 0x040fe20000400000 */
[----:B------:R-:W-:Y:S02]  /*6800*/  HADD2.F32 R20, -RZ, R51.H1_H1 ;  /* 0x30000033ff147230 */ /* 0x000fe40000004100 */
[----:B------:R-:W-:Y:S01]  /*6810*/  FMUL R19, R32, R19 ;  /* 0x0000001320137220 */ /* 0x000fe20000400000 */
[----:B------:R-:W-:Y:S01]  /*6820*/  F2FP.F16.F32.PACK_AB R44, R2, R0 ;  /* 0x00000000022c723e */ /* 0x000fe200000000ff */
[----:B------:R-:W-:Y:S01]  /*6830*/  FFMA R12, R35, R21, R12 ;  /* 0x00000015230c7223 */ /* 0x000fe2000000000c */
[----:B------:R-:W-:Y:S01]  /*6840*/  F2FP.F16.F32.PACK_AB R45, R7, R3 ;  /* 0x00000003072d723e */ /* 0x000fe200000000ff */
[----:B------:R-:W-:Y:S01]  /*6850*/  FFMA R13, R35, R36, R13 ;  /* 0x00000024230d7223 */ /* 0x000fe2000000000d */
[----:B------:R-:W-:Y:S01]  /*6860*/  F2FP.F16.F32.PACK_AB R46, R5, R4 ;  /* 0x00000004052e723e */ /* 0x000fe200000000ff */
[----:B------:R-:W-:Y:S01]  /*6870*/  FFMA R14, R35, R37, R14 ;  /* 0x00000025230e7223 */ /* 0x000fe2000000000e */
[----:B------:R-:W-:Y:S01]  /*6880*/  F2FP.F16.F32.PACK_AB R47, R11, R6 ;  /* 0x000000060b2f723e */ /* 0x000fe200000000ff */
[----:B------:R-:W-:Y:S01]  /*6890*/  FFMA R19, R35, R20, R19 ;  /* 0x0000001423137223 */ /* 0x000fe20000000013 */
[----:B------:R-:W-:Y:S02]  /*68a0*/  F2FP.F16.F32.PACK_AB R84, R9, R8 ;  /* 0x000000080954723e */ /* 0x000fe400000000ff */
[----:B------:R-:W-:Y:S01]  /*68b0*/  F2FP.F16.F32.PACK_AB R85, R15, R10 ;  /* 0x0000000a0f55723e */ /* 0x000fe200000000ff */
[----:B------:R1:W-:Y:S01]  /*68c0*/  STS.128 [R77+UR48+0x200], R44 ;  /* 0x0002002c4d007988 */ /* 0x0003e20008000c30 */
[----:B------:R-:W-:Y:S02]  /*68d0*/  F2FP.F16.F32.PACK_AB R86, R13, R12 ;  /* 0x0000000c0d56723e */ /* 0x000fe400000000ff */
[----:B------:R-:W-:Y:S05]  /*68e0*/  F2FP.F16.F32.PACK_AB R87, R19, R14 ;  /* 0x0000000e1357723e */ /* 0x000fea00000000ff */
[----:B------:R1:W-:Y:S01]  /*68f0*/  STS.128 [R79+0x200], R84 ;  /* 0x000200544f007388 */ /* 0x0003e20000000c00 */
[----:B------:R-:W-:Y:S01]  /*6900*/  @!PT LDS RZ, [RZ] ;  /* 0x00000000fffff984 */ /* 0x000fe20000000800 */
[----:B------:R-:W-:Y:S01]  /*6910*/  @!PT LDS RZ, [RZ] ;  /* 0x00000000fffff984 */ /* 0x000fe20000000800 */
[----:B------:R-:W-:Y:S01]  /*6920*/  @!PT LDS RZ, [RZ] ;  /* 0x00000000fffff984 */ /* 0x000fe20000000800 */
[----:B------:R-:W-:Y:S01]  /*6930*/  @!PT LDS RZ, [RZ] ;  /* 0x00000000fffff984 */ /* 0x000fe20000000800 */
[----:B------:R2:W-:Y:S07]  /*6940*/  MEMBAR.ALL.CTA ;  /* 0x0000000000007992 */ /* 0x0005ee0000008000 */
[----:B--2---:R-:W2:Y:S02]  /*6950*/  FENCE.VIEW.ASYNC.S ;  /* 0x00000000000073c6 */ /* 0x004ea40000000000 */
[----:B--2---:R-:W-:Y:S06]  /*6960*/  BAR.SYNC.DEFER_BLOCKING 0x1, 0x80 ;  /* 0x0042000000007b1d */ /* 0x004fec0000010000 */
[----:B------:R-:W-:Y:S05]  /*6970*/  @P0 BRA `(.L_x_116) ;  /* 0x0000000000380947 */ /* 0x000fea0003800000 */
[----:B------:R-:W-:Y:S02]  /*6980*/  UIADD3 UR4, UPT, UPT, UR48, 0x200, URZ ;  /* 0x0000020030047890 */ /* 0x000fe4000fffe0ff */
[----:B------:R-:W-:Y:S01]  /*6990*/  UIADD3 UR8, UP0, UPT, UR52, 0x680, URZ ;  /* 0x0000068034087890 */ /* 0x000fe2000ff1e0ff */
[----:B------:R-:W-:Y:S01]  /*69a0*/  UMOV UR43, UR36 ;  /* 0x00000024002b7c82 */ /* 0x000fe20008000000 */
[----:B------:R-:W-:Y:S02]  /*69b0*/  UIADD3 UR5, UPT, UPT, UR41, 0x40, URZ ;  /* 0x0000004029057890 */ /* 0x000fe4000fffe0ff */
[----:B------:R-:W-:Y:S01]  /*69c0*/  MOV R67, UR4 ;  /* 0x0000000400437c02 */ /* 0x000fe20008000f00 */
[----:B------:R-:W-:Y:S02]  /*69d0*/  UIADD3.X UR9, UPT, UPT, URZ, UR53, URZ, UP0, !UPT ;  /* 0x00000035ff097290 */ /* 0x000fe400087fe4ff */
[----:B------:R-:W-:Y:S01]  /*69e0*/  UIADD3 UR4, UPT, UPT, UR48, 0xa00, URZ ;  /* 0x00000a0030047890 */ /* 0x000fe2000fffe0ff */
[----:B------:R-:W-:Y:S01]  /*69f0*/  R2UR UR40, R67 ;  /* 0x00000000432872ca */ /* 0x000fe200000e0000 */
[----:B------:R-:W-:Y:S01]  /*6a00*/  UMOV UR6, UR42 ;  /* 0x0000002a00067c82 */ /* 0x000fe20008000000 */
[----:B------:R-:W-:Y:S11]  /*6a10*/  UMOV UR7, UR36 ;  /* 0x0000002400077c82 */ /* 0x000ff60008000000 */
[----:B------:R2:W-:Y:S01]  /*6a20*/  UTMASTG.3D [UR40], [UR8] ;  /* 0x00000028080073b5 */ /* 0x0005e20008010000 */
[----:B------:R2:W-:Y:S01]  /*6a30*/  UTMASTG.3D [UR4], [UR8] ;  /* 0x00000004080073b5 */ /* 0x0005e20008010000 */
[----:B------:R0:W-:Y:S01]  /*6a40*/  UTMACMDFLUSH ;  /* 0x00000000000079b7 */ /* 0x0001e20000000000 */
[----:B--2---:R-:W-:Y:S04]  /*6a50*/  DEPBAR.LE SB0, 0x1 ;  /* 0x000080400000791a */ /* 0x004fe80000000000 */
.L_x_116:
[----:B------:R-:W-:Y:S05]  /*6a60*/  BSYNC.RECONVERGENT B0 ;  /* 0x0000000000007941 */ /* 0x000fea0003800200 */
.L_x_115:
[----:B------:R-:W-:Y:S01]  /*6a70*/  BAR.SYNC.DEFER_BLOCKING 0x1, 0x80 ;  /* 0x0042000000007b1d */ /* 0x000fe20000010000 */
[----:B------:R-:W-:Y:S01]  /*6a80*/  ISETP.NE.AND P1, PT, R78, RZ, PT ;  /* 0x000000ff4e00720c */ /* 0x000fe20003f25270 */
[----:B------:R-:W-:Y:S01]  /*6a90*/  UISETP.NE.AND UP0, UPT, UR49, URZ, UPT ;  /* 0x000000ff3100728c */ /* 0x000fe2000bf05270 */
[----:B------:R-:W-:Y:S11]  /*6aa0*/  LEA R3, R38, UR48, 0x3 ;  /* 0x0000003026037c11 */ /* 0x000ff6000f8e18ff */
[----:B------:R-:W-:Y:S01]  /*6ab0*/  @P1 SHF.L.U32 R2, R71, 0x1f, RZ ;  /* 0x0000001f47021819 */ /* 0x000fe200000006ff */
[----:B------:R-:W-:Y:S06]  /*6ac0*/  BRA.U !UP0, `(.L_x_117) ;  /* 0x0000000108247547 */ /* 0x000fec000b800000 */
[----:B------:R-:W-:Y:S01]  /*6ad0*/  IMAD.U32 R5, RZ, RZ, UR51 ;  /* 0x00000033ff057e24 */ /* 0x000fe2000f8e00ff */
[----:B------:R-:W-:Y:S01]  /*6ae0*/  MOV R0, UR37 ;  /* 0x0000002500007c02 */ /* 0x000fe20008000f00 */
[----:B------:R-:W-:Y:S03]  /*6af0*/  UIADD3 UR51, UPT, UPT, UR51, 0x1, URZ ;  /* 0x0000000133337890 */ /* 0x000fe6000fffe0ff */
[----:B------:R-:W-:Y:S01]  /*6b00*/  @P1 LEA R5, R5, UR48, 0x3 ;  /* 0x0000003005051c11 */ /* 0x000fe2000f8e18ff */
[----:B------:R-:W-:Y:S04]  /*6b10*/  UISETP.NE.AND UP0, UPT, UR51, 0x4, UPT ;  /* 0x000000043300788c */ /* 0x000fe8000bf05270 */
[----:B------:R-:W-:Y:S01]  /*6b20*/  @P1 VIADD R5, R5, 0x50 ;  /* 0x0000005005051836 */ /* 0x000fe20000000000 */
[----:B------:R-:W-:Y:S04]  /*6b30*/  USEL UR51, UR51, URZ, UP0 ;  /* 0x000000ff33337287 */ /* 0x000fe80008000000 */
[----:B------:R-:W-:Y:S04]  /*6b40*/  @P1 PRMT R0, R0, 0x654, R5 ;  /* 0x0000065400001816 */ /* 0x000fe80000000005 */
[----:B------:R2:W-:Y:S04]  /*6b50*/  @P1 SYNCS.ARRIVE.TRANS64.RED.A1T0 RZ, [R0+URZ], RZ ;  /* 0x000000ff00ff19a7 */ /* 0x0005e800081004ff */
.L_x_117:
[----:B------:R-:W3:Y:S01]  /*6b60*/  @P1 SYNCS.PHASECHK.TRANS64.TRYWAIT P0, [R3+URZ+0x30], R2 ;  /* 0x00003002030015a7 */ /* 0x000ee200080011ff */
[----:B------:R-:W-:Y:S01]  /*6b70*/  BSSY B1, `(.L_x_118) ;  /* 0x0000012000017945 */ /* 0x000fe20003800000 */
[----:B---3--:R-:W-:Y:S03]  /*6b80*/  @P1 SEL R39, RZ, 0x1, !P0 ;  /* 0x00000001ff271807 */ /* 0x008fe60004000000 */
[----:B------:R-:W-:Y:S05]  /*6b90*/  @!P1 BRA `(.L_x_119) ;  /* 0x00000000003c9947 */ /* 0x000fea0003800000 */
[----:B------:R-:W-:Y:S01]  /*6ba0*/  ISETP.NE.AND P1, PT, R80, RZ, PT ;  /* 0x000000ff5000720c */ /* 0x000fe20003f25270 */
[----:B------:R-:W-:Y:S01]  /*6bb0*/  BSSY B0, `(.L_x_120) ;  /* 0x0000009000007945 */ /* 0x000fe20003800000 */
[----:B------:R-:W-:Y:S11]  /*6bc0*/  ISETP.NE.AND P0, PT, R39, RZ, PT ;  /* 0x000000ff2700720c */ /* 0x000ff60003f05270 */
[----:B------:R-:W-:Y:S05]  /*6bd0*/  @P1 IMAD R4, R38, 0x1000, R77 ;  /* 0x0000100026041824 */ /* 0x000fea00078e024d */
[----:B------:R-:W-:Y:S05]  /*6be0*/  @P1 IADD3 R2, PT, PT, R4, UR48, RZ ;  /* 0x0000003004021c10 */ /* 0x000fea000fffe0ff */
[----:B------:R-:W-:Y:S01]  /*6bf0*/  @P1 IMAD.IADD R2, R81, 0x1, R2 ;  /* 0x0000000151021824 */ /* 0x000fe200078e0202 */
[----:B------:R-:W-:Y:S06]  /*6c00*/  @P0 BRA `(.L_x_121) ;  /* 0x00000000000c0947 */ /* 0x000fec0003800000 */
[----:B--2---:R-:W-:Y:S04]  /*6c10*/  SHF.L.U32 R0, R71, 0x1f, RZ ;  /* 0x0000001f47007819 */ /* 0x004fe800000006ff */
[----:B------:R-:W2:Y:S02]  /*6c20*/  SYNCS.PHASECHK.TRANS64.TRYWAIT P0, [R3+URZ+0x30], R0 ;  /* 0x00003000030075a7 */ /* 0x000ea400080011ff */
[----:B--2---:R-:W-:Y:S05]  /*6c30*/  @!P0 BRA `(.L_x_122) ;  /* 0x0000002400f48947 */ /* 0x004fea0003800000 */
.L_x_121:
[----:B------:R-:W-:Y:S05]  /*6c40*/  BSYNC B0 ;  /* 0x0000000000007941 */ /* 0x000fea0003800000 */
.L_x_120:
[----:B------:R-:W-:Y:S02]  /*6c50*/  ISETP.NE.AND P0, PT, R80, RZ, PT ;  /* 0x000000ff5000720c */ /* 0x000fe40003f05270 */
[----:B------:R-:W-:Y:S11]  /*6c60*/  IADD3 R38, PT, PT, R38, 0x1, RZ ;  /* 0x0000000126267810 */ /* 0x000ff60007ffe0ff */
[----:B------:R3:W4:Y:S04]  /*6c70*/  @P0 LDS.128 R40, [R4+UR48+0x200] ;  /* 0x0002003004280984 */ /* 0x0007280008000c00 */
[----:B------:R3:W1:Y:S02]  /*6c80*/  @P0 LDS.128 R48, [R2+0x200] ;  /* 0x0002000002300984 */ /* 0x0006640000000c00 */
.L_x_119:
[----:B------:R-:W-:Y:S05]  /*6c90*/  BSYNC B1 ;  /* 0x0000000000017941 */ /* 0x000fea0003800000 */
.L_x_118:
[----:B--2---:R-:W-:Y:S05]  /*6ca0*/  VIADD R3, R34, 0x10 ;  /* 0x0000001022037836 */ /* 0x004fea0000000000 */
[----:B------:R-:W-:Y:S04]  /*6cb0*/  SHF.R.U32.HI R3, RZ, 0x15, R3 ;  /* 0x00000015ff037819 */ /* 0x000fe80000011603 */
[----:B------:R-:W-:Y:S11]  /*6cc0*/  LOP3.LUT P0, RZ, R3, 0x3, R66, 0x48, !PT ;  /* 0x0000000303ff7812 */ /* 0x000ff60007804842 */
[----:B------:R-:W-:Y:S02]  /*6cd0*/  @!UPT UIADD3 URZ, UPT, UPT, URZ, URZ, URZ ;  /* 0x000000fffffff290 */ /* 0x000fe4000fffe0ff */
[----:B------:R-:W-:Y:S05]  /*6ce0*/  @!P0 BRA `(.L_x_123) ;  /* 0x0000000000408947 */ /* 0x000fea0003800000 */
[----:B------:R-:W2:Y:S01]  /*6cf0*/  LDCU.64 UR8, c[0x4][0x70] ;  /* 0x01000e00ff0877ac */ /* 0x000ea20008000a00 */
[----:B------:R-:W-:Y:S01]  /*6d00*/  MOV R3, 0x0 ;  /* 0x0000000000037802 */ /* 0x000fe20000000f00 */
[----:B------:R-:W-:Y:S02]  /*6d10*/  HFMA2 R12, -RZ, RZ, 0, 5.9604644775390625e-08 ;  /* 0x00000001ff0c7431 */ /* 0x000fe400000001ff */
[----:B------:R-:W-:Y:S02]  /*6d20*/  IMAD.MOV.U32 R8, RZ, RZ, 0x192 ;  /* 0x00000192ff087424 */ /* 0x000fe400078e00ff */
[----:B------:R-:W-:Y:S01]  /*6d30*/  IMAD.MOV.U32 R13, RZ, RZ, RZ ;  /* 0x000000ffff0d7224 */ /* 0x000fe200078e00ff */
[----:B------:R-:W5:Y:S01]  /*6d40*/  LDCU.64 UR6, c[0x4][0x78] ;  /* 0x01000f00ff0677ac */ /* 0x000f620008000a00 */
[----:B---3--:R-:W3:Y:S01]  /*6d50*/  LDC.64 R2, c[0x4][R3] ;  /* 0x0100000003027b82 */ /* 0x008ee20000000a00 */
[----:B------:R-:W4:Y:S01]  /*6d60*/  LDCU.64 UR4, c[0x4][0x10] ;  /* 0x01000200ff0477ac */ /* 0x000f220008000a00 */
[----:B--2---:R-:W-:Y:S01]  /*6d70*/  MOV R5, UR9 ;  /* 0x0000000900057c02 */ /* 0x004fe20008000f00 */
[----:B------:R-:W-:Y:S01]  /*6d80*/  IMAD.U32 R4, RZ, RZ, UR8 ;  /* 0x00000008ff047e24 */ /* 0x000fe2000f8e00ff */
[----:B-----5:R-:W-:Y:S01]  /*6d90*/  MOV R7, UR7 ;  /* 0x0000000700077c02 */ /* 0x020fe20008000f00 */
[----:B------:R-:W-:Y:S01]  /*6da0*/  IMAD.U32 R6, RZ, RZ, UR6 ;  /* 0x00000006ff067e24 */ /* 0x000fe2000f8e00ff */
[----:B----4-:R-:W-:Y:S01]  /*6db0*/  MOV R11, UR5 ;  /* 0x00000005000b7c02 */ /* 0x010fe20008000f00 */
[----:B------:R-:W-:Y:S02]  /*6dc0*/  IMAD.U32 R10, RZ, RZ, UR4 ;  /* 0x00000004ff0a7e24 */ /* 0x000fe4000f8e00ff */
[----:B------:R-:W-:Y:S07]  /*6dd0*/  LEPC R20, `(.L_x_123) ;  /* 0x000000001014794e */ /* 0x000fee0000000000 */
[----:B-1-3--:R-:W-:Y:S05]  /*6de0*/  CALL.ABS.NOINC R2 ;  /* 0x0000000002007343 */ /* 0x00afea0003c00000 */
.L_x_123:
[----:B------:R-:W-:Y:S01]  /*6df0*/  ISETP.NE.AND P6, PT, R78, RZ, PT ;  /* 0x000000ff4e00720c */ /* 0x000fe20003fc5270 */
[----:B------:R-:W-:Y:S05]  /*6e00*/  WARPSYNC.ALL ;  /* 0x0000000000007948 */ /* 0x000fea0003800000 */
[----:B------:R-:W-:Y:S01]  /*6e10*/  R2UR UR4, R34 ;  /* 0x00000000220472ca */ /* 0x000fe200000e0000 */
[--C-:B----4-:R-:W-:Y:S01]  /*6e20*/  HADD2.F32 R20, -RZ, R40.reuse.H0_H0 ;  /* 0x20000028ff147230 */ /* 0x110fe20000004100 */
[----:B------:R-:W-:Y:S01]  /*6e30*/  ISETP.NE.AND P0, PT, R72, RZ, PT ;  /* 0x000000ff4800720c */ /* 0x000fe20003f05270 */
[----:B------:R-:W-:Y:S01]  /*6e40*/  HADD2.F32 R21, -RZ, R40.H1_H1 ;  /* 0x30000028ff157230 */ /* 0x000fe20000004100 */
[----:B------:R-:W-:Y:S01]  /*6e50*/  MOV R82, UR51 ;  /* 0x0000003300527c02 */ /* 0x000fe20008000f00 */
[--C-:B------:R-:W-:Y:S01]  /*6e60*/  HADD2.F32 R36, -RZ, R41.reuse.H1_H1 ;  /* 0x30000029ff247230 */ /* 0x100fe20000004100 */
[----:B------:R-:W-:Y:S01]  /*6e70*/  MOV R83, UR37 ;  /* 0x0000002500537c02 */ /* 0x000fe20008000f00 */
[----:B-1----:R-:W-:Y:S01]  /*6e80*/  HADD2.F32 R37, -RZ, R48.H0_H0 ;  /* 0x20000030ff257230 */ /* 0x002fe20000004100 */
[----:B------:R-:W-:Y:S01]  /*6e90*/  @P6 LEA R82, R82, UR48, 0x3 ;  /* 0x0000003052526c11 */ /* 0x000fe2000f8e18ff */
[----:B------:R-:W-:Y:S01]  /*6ea0*/  BSSY.RECONVERGENT B0, `(.L_x_124) ;  /* 0x0000052000007945 */ /* 0x000fe20003800200 */
[----:B------:R-:W-:Y:S02]  /*6eb0*/  @P6 SHF.L.U32 R88, R71, 0x1f, RZ ;  /* 0x0000001f47586819 */ /* 0x000fe400000006ff */
[----:B------:R-:W-:Y:S01]  /*6ec0*/  @P6 IADD3 R82, PT, PT, R82, 0x50, RZ ;  /* 0x0000005052526810 */ /* 0x000fe20007ffe0ff */
[----:B---3--:R-:W1:Y:S03]  /*6ed0*/  LDTM.x16 R4, tmem[UR4+0x10] ;  /* 0x00001004000479ee */ /* 0x008e660008240000 */
[----:B------:R-:W-:Y:S02]  /*6ee0*/  @P6 PRMT R82, R83, 0x654, R82 ;  /* 0x0000065453526816 */ /* 0x000fe40000000052 */
[----:B------:R-:W-:Y:S01]  /*6ef0*/  LEA R83, R38, UR48, 0x3 ;  /* 0x0000003026537c11 */ /* 0x000fe2000f8e18ff */
[C---:B-1----:R-:W-:Y:S01]  /*6f00*/  FMUL R0, R32.reuse, R4 ;  /* 0x0000000420007220 */ /* 0x042fe20000400000 */
[C---:B------:R-:W-:Y:S01]  /*6f10*/  FMUL R2, R32.reuse, R5 ;  /* 0x0000000520027220 */ /* 0x040fe20000400000 */
[C---:B------:R-:W-:Y:S01]  /*6f20*/  FMUL R3, R32.reuse, R6 ;  /* 0x0000000620037220 */ /* 0x040fe20000400000 */
[C---:B------:R-:W-:Y:S01]  /*6f30*/  FMUL R7, R32.reuse, R7 ;  /* 0x0000000720077220 */ /* 0x040fe20000400000 */
[C---:B------:R-:W-:Y:S01]  /*6f40*/  FFMA R0, R35.reuse, R20, R0 ;  /* 0x0000001423007223 */ /* 0x040fe20000000000 */
[----:B------:R-:W-:Y:S02]  /*6f50*/  HADD2.F32 R20, -RZ, R41.H0_H0 ;  /* 0x20000029ff147230 */ /* 0x000fe40000004100 */
[C---:B------:R-:W-:Y:S01]  /*6f60*/  FFMA R2, R35.reuse, R21, R2 ;  /* 0x0000001523027223 */ /* 0x040fe20000000002 */
[C---:B------:R-:W-:Y:S01]  /*6f70*/  FMUL R4, R32.reuse, R8 ;  /* 0x0000000820047220 */ /* 0x040fe20000400000 */
[C---:B------:R-:W-:Y:S01]  /*6f80*/  FMUL R5, R32.reuse, R9 ;  /* 0x0000000920057220 */ /* 0x040fe20000400000 */
[--C-:B------:R-:W-:Y:S02]  /*6f90*/  HADD2.F32 R21, -RZ, R43.reuse.H0_H0 ;  /* 0x2000002bff157230 */ /* 0x100fe40000004100 */
[C---:B------:R-:W-:Y:S01]  /*6fa0*/  FFMA R3, R35.reuse, R20, R3 ;  /* 0x0000001423037223 */ /* 0x040fe20000000003 */
[--C-:B------:R-:W-:Y:S02]  /*6fb0*/  HADD2.F32 R20, -RZ, R42.reuse.H0_H0 ;  /* 0x2000002aff147230 */ /* 0x100fe40000004100 */
[C---:B------:R-:W-:Y:S01]  /*6fc0*/  FFMA R7, R35.reuse, R36, R7 ;  /* 0x0000002423077223 */ /* 0x040fe20000000007 */
[C---:B------:R-:W-:Y:S01]  /*6fd0*/  FMUL R6, R32.reuse, R10 ;  /* 0x0000000a20067220 */ /* 0x040fe20000400000 */
[----:B------:R-:W-:Y:S02]  /*6fe0*/  HADD2.F32 R36, -RZ, R43.H1_H1 ;  /* 0x3000002bff247230 */ /* 0x000fe40000004100 */
[C---:B------:R-:W-:Y:S01]  /*6ff0*/  FMUL R11, R32.reuse, R11 ;  /* 0x0000000b200b7220 */ /* 0x040fe20000400000 */
[C---:B------:R-:W-:Y:S01]  /*7000*/  FFMA R4, R35.reuse, R20, R4 ;  /* 0x0000001423047223 */ /* 0x040fe20000000004 */
[----:B------:R-:W-:Y:S02]  /*7010*/  HADD2.F32 R20, -RZ, R42.H1_H1 ;  /* 0x3000002aff147230 */ /* 0x000fe40000004100 */
[C---:B------:R-:W-:Y:S01]  /*7020*/  FMUL R8, R32.reuse, R12 ;  /* 0x0000000c20087220 */ /* 0x040fe20000400000 */
[C---:B------:R-:W-:Y:S01]  /*7030*/  FMUL R9, R32.reuse, R13 ;  /* 0x0000000d20097220 */ /* 0x040fe20000400000 */
[C---:B------:R-:W-:Y:S01]  /*7040*/  FMUL R10, R32.reuse, R14 ;  /* 0x0000000e200a7220 */ /* 0x040fe20000400000 */
[C---:B------:R-:W-:Y:S01]  /*7050*/  FMUL R15, R32.reuse, R15 ;  /* 0x0000000f200f7220 */ /* 0x040fe20000400000 */
[C---:B------:R-:W-:Y:S01]  /*7060*/  FFMA R5, R35.reuse, R20, R5 ;  /* 0x0000001423057223 */ /* 0x040fe20000000005 */
[----:B------:R-:W-:Y:S02]  /*7070*/  HADD2.F32 R20, -RZ, R48.H1_H1 ;  /* 0x30000030ff147230 */ /* 0x000fe40000004100 */
[C---:B------:R-:W-:Y:S01]  /*7080*/  FFMA R6, R35.reuse, R21, R6 ;  /* 0x0000001523067223 */ /* 0x040fe20000000006 */
[C---:B------:R-:W-:Y:S01]  /*7090*/  FFMA R11, R35.reuse, R36, R11 ;  /* 0x00000024230b7223 */ /* 0x040fe2000000000b */
[C---:B------:R-:W-:Y:S01]  /*70a0*/  FFMA R8, R35.reuse, R37, R8 ;  /* 0x0000002523087223 */ /* 0x040fe20000000008 */
[--C-:B------:R-:W-:Y:S02]  /*70b0*/  HADD2.F32 R21, -RZ, R49.reuse.H0_H0 ;  /* 0x20000031ff157230 */ /* 0x100fe40000004100 */
[C---:B------:R-:W-:Y:S01]  /*70c0*/  FFMA R9, R35.reuse, R20, R9 ;  /* 0x0000001423097223 */ /* 0x040fe20000000009 */
[----:B------:R-:W-:Y:S02]  /*70d0*/  HADD2.F32 R20, -RZ, R49.H1_H1 ;  /* 0x30000031ff147230 */ /* 0x000fe40000004100 */
[C---:B------:R-:W-:Y:S01]  /*70e0*/  FMUL R12, R32.reuse, R16 ;  /* 0x00000010200c7220 */ /* 0x040fe20000400000 */
[C---:B------:R-:W-:Y:S01]  /*70f0*/  FMUL R13, R32.reuse, R17 ;  /* 0x00000011200d7220 */ /* 0x040fe20000400000 */
[C---:B------:R-:W-:Y:S01]  /*7100*/  FFMA R10, R35.reuse, R21, R10 ;  /* 0x00000015230a7223 */ /* 0x040fe2000000000a */
[--C-:B------:R-:W-:Y:S02]  /*7110*/  HADD2.F32 R21, -RZ, R50.reuse.H0_H0 ;  /* 0x20000032ff157230 */ /* 0x100fe40000004100 */
[C---:B------:R-:W-:Y:S01]  /*7120*/  FFMA R15, R35.reuse, R20, R15 ;  /* 0x00000014230f7223 */ /* 0x040fe2000000000f */
[----:B------:R-:W-:Y:S02]  /*7130*/  HADD2.F32 R20, -RZ, R50.H1_H1 ;  /* 0x30000032ff147230 */ /* 0x000fe40000004100 */
[C---:B------:R-:W-:Y:S01]  /*7140*/  FMUL R14, R32.reuse, R18 ;  /* 0x00000012200e7220 */ /* 0x040fe20000400000 */
[--C-:B------:R-:W-:Y:S02]  /*7150*/  HADD2.F32 R37, -RZ, R51.reuse.H0_H0 ;  /* 0x20000033ff257230 */ /* 0x100fe40000004100 */
[----:B------:R-:W-:Y:S01]  /*7160*/  FMUL R19, R32, R19 ;  /* 0x0000001320137220 */ /* 0x000fe20000400000 */
[----:B------:R-:W-:Y:S01]  /*7170*/  HADD2.F32 R36, -RZ, R51.H1_H1 ;  /* 0x30000033ff247230 */ /* 0x000fe20000004100 */
        /* <DEDUP_REMOVED lines=22> */
[----:B------:R-:W-:Y:S02]  /*72e0*/  UIADD3 UR12, UP0, UPT, UR52, 0x680, URZ ;  /* 0x00000680340c7890 */ /* 0x000fe4000ff1e0ff */
[----:B------:R-:W-:Y:S02]  /*72f0*/  UIADD3 UR9, UPT, UPT, UR41, 0x10, URZ ;  /* 0x0000001029097890 */ /* 0x000fe4000fffe0ff */
[----:B------:R-:W-:Y:S02]  /*7300*/  UIADD3 UR8, UPT, UPT, UR48, 0x1200, URZ ;  /* 0x0000120030087890 */ /* 0x000fe4000fffe0ff */
[----:B------:R-:W-:Y:S01]  /*7310*/  UIADD3.X UR13, UPT, UPT, URZ, UR53, URZ, UP0, !UPT ;  /* 0x00000035ff0d7290 */ /* 0x000fe200087fe4ff */
[----:B------:R-:W-:Y:S01]  /*7320*/  UMOV UR10, UR42 ;  /* 0x0000002a000a7c82 */ /* 0x000fe20008000000 */
[----:B------:R-:W-:Y:S01]  /*7330*/  UMOV UR11, UR36 ;  /* 0x00000024000b7c82 */ /* 0x000fe20008000000 */
[----:B------:R-:W-:Y:S02]  /*7340*/  UIADD3 UR5, UPT, UPT, UR41, 0x50, URZ ;  /* 0x0000005029057890 */ /* 0x000fe4000fffe0ff */
[----:B------:R-:W-:Y:S01]  /*7350*/  UIADD3 UR4, UPT, UPT, UR48, 0x1a00, URZ ;  /* 0x00001a0030047890 */ /* 0x000fe2000fffe0ff */
[----:B------:R-:W-:Y:S03]  /*7360*/  UMOV UR6, UR42 ;  /* 0x0000002a00067c82 */ /* 0x000fe60008000000 */
[----:B------:R2:W-:Y:S01]  /*7370*/  UTMASTG.3D [UR8], [UR12] ;  /* 0x000000080c0073b5 */ /* 0x0005e20008010000 */
[----:B------:R-:W-:Y:S04]  /*7380*/  UMOV UR7, UR36 ;  /* 0x0000002400077c82 */ /* 0x000fe80008000000 */
[----:B------:R2:W-:Y:S01]  /*7390*/  UTMASTG.3D [UR4], [UR12] ;  /* 0x000000040c0073b5 */ /* 0x0005e20008010000 */
[----:B------:R0:W-:Y:S01]  /*73a0*/  UTMACMDFLUSH ;  /* 0x00000000000079b7 */ /* 0x0001e20000000000 */
[----:B--2---:R-:W-:Y:S04]  /*73b0*/  DEPBAR.LE SB0, 0x1 ;  /* 0x000080400000791a */ /* 0x004fe80000000000 */
.L_x_125:
[----:B------:R-:W-:Y:S05]  /*73c0*/  BSYNC.RECONVERGENT B0 ;  /* 0x0000000000007941 */ /* 0x000fea0003800200 */
.L_x_124:
[----:B------:R-:W-:Y:S01]  /*73d0*/  BAR.SYNC.DEFER_BLOCKING 0x1, 0x80 ;  /* 0x0042000000007b1d */ /* 0x000fe20000010000 */
[----:B------:R-:W-:Y:S04]  /*73e0*/  UIADD3 UR40, UPT, UPT, UR51, 0x1, URZ ;  /* 0x0000000133287890 */ /* 0x000fe8000fffe0ff */
[----:B------:R-:W-:Y:S04]  /*73f0*/  UISETP.NE.AND UP0, UPT, UR40, 0x4, UPT ;  /* 0x000000042800788c */ /* 0x000fe8000bf05270 */
[----:B------:R-:W-:Y:S01]  /*7400*/  USEL UR40, UR40, URZ, UP0 ;  /* 0x000000ff28287287 */ /* 0x000fe20008000000 */
[----:B------:R2:W-:Y:S01]  /*7410*/  @P6 SYNCS.ARRIVE.TRANS64.RED.A1T0 RZ, [R82+URZ], RZ ;  /* 0x000000ff52ff69a7 */ /* 0x0005e200081004ff */
[----:B------:R-:W-:Y:S01]  /*7420*/  BSSY B1, `(.L_x_126) ;  /* 0x0000013000017945 */ /* 0x000fe20003800000 */
[----:B------:R-:W3:Y:S02]  /*7430*/  @P6 SYNCS.PHASECHK.TRANS64.TRYWAIT P0, [R83+URZ+0x30], R88 ;  /* 0x00003058530065a7 */ /* 0x000ee400080011ff */
[----:B---3--:R-:W-:Y:S01]  /*7440*/  @P6 SEL R39, RZ, 0x1, !P0 ;  /* 0x00000001ff276807 */ /* 0x008fe20004000000 */
[----:B--2---:R-:W-:Y:S06]  /*7450*/  @!P6 BRA `(.L_x_127) ;  /* 0x00000000003ce947 */ /* 0x004fec0003800000 */
[----:B------:R-:W-:Y:S01]  /*7460*/  ISETP.NE.AND P1, PT, R80, RZ, PT ;  /* 0x000000ff5000720c */ /* 0x000fe20003f25270 */
[----:B------:R-:W-:Y:S01]  /*7470*/  BSSY B0, `(.L_x_128) ;  /* 0x0000009000007945 */ /* 0x000fe20003800000 */
[----:B------:R-:W-:Y:S11]  /*7480*/  ISETP.NE.AND P0, PT, R39, RZ, PT ;  /* 0x000000ff2700720c */ /* 0x000ff60003f05270 */
[----:B------:R-:W-:Y:S05]  /*7490*/  @P1 IMAD R2, R38, 0x1000, R77 ;  /* 0x0000100026021824 */ /* 0x000fea00078e024d */
[----:B------:R-:W-:Y:S05]  /*74a0*/  @P1 IADD3 R0, PT, PT, R2, UR48, RZ ;  /* 0x0000003002001c10 */ /* 0x000fea000fffe0ff */
[----:B------:R-:W-:Y:S01]  /*74b0*/  @P1 IMAD.IADD R0, R81, 0x1, R0 ;  /* 0x0000000151001824 */ /* 0x000fe200078e0200 */
[----:B------:R-:W-:Y:S06]  /*74c0*/  @P0 BRA `(.L_x_129) ;  /* 0x00000000000c0947 */ /* 0x000fec0003800000 */
[----:B------:R-:W-:Y:S04]  /*74d0*/  SHF.L.U32 R4, R71, 0x1f, RZ ;  /* 0x0000001f47047819 */ /* 0x000fe800000006ff */
[----:B------:R-:W2:Y:S02]  /*74e0*/  SYNCS.PHASECHK.TRANS64.TRYWAIT P0, [R83+URZ+0x30], R4 ;  /* 0x00003004530075a7 */ /* 0x000ea400080011ff */
[----:B--2---:R-:W-:Y:S05]  /*74f0*/  @!P0 BRA `(.L_x_130) ;  /* 0x0000001c00d88947 */ /* 0x004fea0003800000 */
.L_x_129:
[----:B------:R-:W-:Y:S05]  /*7500*/  BSYNC B0 ;  /* 0x0000000000007941 */ /* 0x000fea0003800000 */
.L_x_128:
[----:B------:R-:W-:Y:S02]  /*7510*/  ISETP.NE.AND P0, PT, R80, RZ, PT ;  /* 0x000000ff5000720c */ /* 0x000fe40003f05270 */
[----:B------:R-:W-:Y:S11]  /*7520*/  IADD3 R38, PT, PT, R38, 0x1, RZ ;  /* 0x0000000126267810 */ /* 0x000ff60007ffe0ff */
[----:B------:R3:W4:Y:S04]  /*7530*/  @P0 LDS.128 R40, [R2+UR48+0x200] ;  /* 0x0002003002280984 */ /* 0x0007280008000c00 */
[----:B------:R3:W1:Y:S02]  /*7540*/  @P0 LDS.128 R48, [R0+0x200] ;  /* 0x0002000000300984 */ /* 0x0006640000000c00 */
.L_x_127:
[----:B------:R-:W-:Y:S05]  /*7550*/  BSYNC B1 ;  /* 0x0000000000017941 */ /* 0x000fea0003800000 */
.L_x_126:
[----:B------:R-:W-:Y:S05]  /*7560*/  VIADD R3, R34, 0x20 ;  /* 0x0000002022037836 */ /* 0x000fea0000000000 */
[----:B------:R-:W-:Y:S04]  /*7570*/  SHF.R.U32.HI R3, RZ, 0x15, R3 ;  /* 0x00000015ff037819 */ /* 0x000fe80000011603 */
[----:B------:R-:W-:Y:S11]  /*7580*/  LOP3.LUT P0, RZ, R3, 0x3, R66, 0x48, !PT ;  /* 0x0000000303ff7812 */ /* 0x000ff60007804842 */
[----:B------:R-:W-:Y:S02]  /*7590*/  @!UPT UIADD3 URZ, UPT, UPT, URZ, URZ, URZ ;  /* 0x000000fffffff290 */ /* 0x000fe4000fffe0ff */
[----:B------:R-:W-:Y:S05]  /*75a0*/  @!P0 BRA `(.L_x_131) ;  /* 0x0000000000408947 */ /* 0x000fea0003800000 */
[----:B------:R-:W5:Y:S01]  /*75b0*/  LDCU.64 UR8, c[0x4][0x70] ;  /* 0x01000e00ff0877ac */ /* 0x000f620008000a00 */
[----:B------:R-:W-:Y:S01]  /*75c0*/  MOV R3, 0x0 ;  /* 0x0000000000037802 */ /* 0x000fe20000000f00 */
[----:B------:R-:W-:Y:S02]  /*75d0*/  HFMA2 R12, -RZ, RZ, 0, 5.9604644775390625e-08 ;  /* 0x00000001ff0c7431 */ /* 0x000fe400000001ff */
[----:B------:R-:W-:Y:S02]  /*75e0*/  IMAD.MOV.U32 R8, RZ, RZ, 0x192 ;  /* 0x00000192ff087424 */ /* 0x000fe400078e00ff */
[----:B------:R-:W-:Y:S01]  /*75f0*/  IMAD.MOV.U32 R13, RZ, RZ, RZ ;  /* 0x000000ffff0d7224 */ /* 0x000fe200078e00ff */
[----:B------:R-:W4:Y:S01]  /*7600*/  LDCU.64 UR6, c[0x4][0x78] ;  /* 0x01000f00ff0677ac */ /* 0x000f220008000a00 */
[----:B---3--:R-:W3:Y:S01]  /*7610*/  LDC.64 R2, c[0x4][R3] ;  /* 0x0100000003027b82 */ /* 0x008ee20000000a00 */
[----:B------:R-:W1:Y:S01]  /*7620*/  LDCU.64 UR4, c[0x4][0x10] ;  /* 0x01000200ff0477ac */ /* 0x000e620008000a00 */
[----:B-----5:R-:W-:Y:S01]  /*7630*/  MOV R5, UR9 ;  /* 0x0000000900057c02 */ /* 0x020fe20008000f00 */
[----:B--2---:R-:W-:Y:S01]  /*7640*/  IMAD.U32 R4, RZ, RZ, UR8 ;  /* 0x00000008ff047e24 */ /* 0x004fe2000f8e00ff */
[----:B----4-:R-:W-:Y:S01]  /*7650*/  MOV R7, UR7 ;  /* 0x0000000700077c02 */ /* 0x010fe20008000f00 */
[----:B------:R-:W-:Y:S01]  /*7660*/  IMAD.U32 R6, RZ, RZ, UR6 ;  /* 0x00000006ff067e24 */ /* 0x000fe2000f8e00ff */
[----:B-1----:R-:W-:Y:S01]  /*7670*/  MOV R11, UR5 ;  /* 0x00000005000b7c02 */ /* 0x002fe20008000f00 */
[----:B------:R-:W-:Y:S02]  /*7680*/  IMAD.U32 R10, RZ, RZ, UR4 ;  /* 0x00000004ff0a7e24 */ /* 0x000fe4000f8e00ff */
[----:B------:R-:W-:Y:S07]  /*7690*/  LEPC R20, `(.L_x_131) ;  /* 0x000000001014794e */ /* 0x000fee0000000000 */
[----:B---3--:R-:W-:Y:S05]  /*76a0*/  CALL.ABS.NOINC R2 ;  /* 0x0000000002007343 */ /* 0x008fea0003c00000 */
.L_x_131:
        /* <DEDUP_REMOVED lines=8> */
[----:B--2---:R-:W-:Y:S01]  /*7730*/  MOV R83, UR37 ;  /* 0x0000002500537c02 */ /* 0x004fe20008000f00 */
[----:B-1----:R-:W-:Y:S01]  /*7740*/  HADD2.F32 R37, -RZ, R48.H0_H0 ;  /* 0x20000030ff257230 */ /* 0x002fe20000004100 */
[----:B------:R-:W-:Y:S01]  /*7750*/  @P6 LEA R82, R82, UR48, 0x3 ;  /* 0x0000003052526c11 */ /* 0x000fe2000f8e18ff */
[----:B------:R-:W-:Y:S01]  /*7760*/  BSSY.RECONVERGENT B0, `(.L_x_132) ;  /* 0x0000052000007945 */ /* 0x000fe20003800200 */
[----:B------:R-:W-:Y:S02]  /*7770*/  LEA R88, R38, UR48, 0x3 ;  /* 0x0000003026587c11 */ /* 0x000fe4000f8e18ff */
[----:B------:R-:W-:Y:S01]  /*7780*/  @P6 IADD3 R82, PT, PT, R82, 0x50, RZ ;  /* 0x0000005052526810 */ /* 0x000fe20007ffe0ff */
[----:B------:R-:W3:Y:S03]  /*7790*/  LDTM.x16 R4, tmem[UR4+0x20] ;  /* 0x00002004000479ee */ /* 0x000ee60008240000 */
[----:B------:R-:W-:Y:S02]  /*77a0*/  @P6 PRMT R82, R83, 0x654, R82 ;  /* 0x0000065453526816 */ /* 0x000fe40000000052 */
[----:B------:R-:W-:Y:S01]  /*77b0*/  @P6 SHF.L.U32 R83, R71, 0x1f, RZ ;  /* 0x0000001f47536819 */ /* 0x000fe200000006ff */
[C---:B---3--:R-:W-:Y:S01]  /*77c0*/  FMUL R0, R32.reuse, R4 ;  /* 0x0000000420007220 */ /* 0x048fe20000400000 */
        /* <DEDUP_REMOVED lines=75> */
.L_x_133:
[----:B------:R-:W-:Y:S05]  /*7c80*/  BSYNC.RECONVERGENT B0 ;  /* 0x0000000000007941 */ /* 0x000fea0003800200 */
.L_x_132:
        /* <DEDUP_REMOVED lines=19> */
.L_x_137:
[----:B------:R-:W-:Y:S05]  /*7dc0*/  BSYNC B0 ;  /* 0x0000000000007941 */ /* 0x000fea0003800000 */
.L_x_136:
[----:B------:R-:W-:Y:S11]  /*7dd0*/  ISETP.NE.AND P0, PT, R80, RZ, PT ;  /* 0x000000ff5000720c */ /* 0x000ff60003f05270 */
[----:B------:R-:W-:Y:S02]  /*7de0*/  @!UPT UIADD3 URZ, UPT, UPT, URZ, URZ, URZ ;  /* 0x000000fffffff290 */ /* 0x000fe4000fffe0ff */
[----:B------:R3:W4:Y:S04]  /*7df0*/  @P0 LDS.128 R40, [R38+UR48+0x200] ;  /* 0x0002003026280984 */ /* 0x0007280008000c00 */
[----:B------:R3:W1:Y:S02]  /*7e00*/  @P0 LDS.128 R48, [R81+0x200] ;  /* 0x0002000051300984 */ /* 0x0006640000000c00 */
.L_x_135:
[----:B------:R-:W-:Y:S05]  /*7e10*/  BSYNC B1 ;  /* 0x0000000000017941 */ /* 0x000fea0003800000 */
.L_x_134:
        /* <DEDUP_REMOVED lines=11> */
[----:B------:R-:W1:Y:S01]  /*7ed0*/  LDC.64 R2, c[0x4][R3] ;  /* 0x0100000003027b82 */ /* 0x000e620000000a00 */
[----:B------:R-:W3:Y:S01]  /*7ee0*/  LDCU.64 UR4, c[0x4][0x10] ;  /* 0x01000200ff0477ac */ /* 0x000ee20008000a00 */
[----:B--2---:R-:W-:Y:S01]  /*7ef0*/  MOV R5, UR9 ;  /* 0x0000000900057c02 */ /* 0x004fe20008000f00 */
[----:B------:R-:W-:Y:S01]  /*7f00*/  IMAD.U32 R4, RZ, RZ, UR8 ;  /* 0x00000008ff047e24 */ /* 0x000fe2000f8e00ff */
[----:B-----5:R-:W-:Y:S01]  /*7f10*/  MOV R7, UR7 ;  /* 0x0000000700077c02 */ /* 0x020fe20008000f00 */
[----:B------:R-:W-:Y:S01]  /*7f20*/  IMAD.U32 R6, RZ, RZ, UR6 ;  /* 0x00000006ff067e24 */ /* 0x000fe2000f8e00ff */
[----:B---3--:R-:W-:Y:S01]  /*7f30*/  MOV R11, UR5 ;  /* 0x00000005000b7c02 */ /* 0x008fe20008000f00 */
[----:B------:R-:W-:Y:S02]  /*7f40*/  IMAD.U32 R10, RZ, RZ, UR4 ;  /* 0x00000004ff0a7e24 */ /* 0x000fe4000f8e00ff */
[----:B------:R-:W-:Y:S07]  /*7f50*/  LEPC R20, `(.L_x_139) ;  /* 0x000000001014794e */ /* 0x000fee0000000000 */
[----:B-1--4-:R-:W-:Y:S05]  /*7f60*/  CALL.ABS.NOINC R2 ;  /* 0x0000000002007343 */ /* 0x012fea0003c00000 */
.L_x_139:
[----:B------:R-:W-:Y:S01]  /*7f70*/  ISETP.NE.AND P0, PT, R72, RZ, PT ;  /* 0x000000ff4800720c */ /* 0x000fe20003f05270 */
[----:B------:R-:W-:Y:S05]  /*7f80*/  WARPSYNC.ALL ;  /* 0x0000000000007948 */ /* 0x000fea0003800000 */
[----:B------:R-:W-:Y:S01]  /*7f90*/  R2UR UR4, R34 ;  /* 0x00000000220472ca */ /* 0x000fe200000e0000 */
[--C-:B----4-:R-:W-:Y:S01]  /*7fa0*/  HADD2.F32 R20, -RZ, R40.reuse.H0_H0 ;  /* 0x20000028ff147230 */ /* 0x110fe20000004100 */
[----:B------:R-:W-:Y:S01]  /*7fb0*/  IADD3 R74, PT, PT, R74, 0xc0, RZ ;  /* 0x000000c04a4a7810 */ /* 0x000fe20007ffe0ff */
[----:B------:R-:W-:Y:S01]  /*7fc0*/  HADD2.F32 R36, -RZ, R40.H1_H1 ;  /* 0x30000028ff247230 */ /* 0x000fe20000004100 */
[----:B------:R-:W-:Y:S01]  /*7fd0*/  BSSY.RECONVERGENT B0, `(.L_x_140) ;  /* 0x0000053000007945 */ /* 0x000fe20003800200 */
[--C-:B------:R-:W-:Y:S01]  /*7fe0*/  HADD2.F32 R21, -RZ, R41.reuse.H0_H0 ;  /* 0x20000029ff157230 */ /* 0x100fe20000004100 */
[----:B------:R-:W-:Y:S01]  /*7ff0*/  LOP3.LUT R74, R74, 0xfefffff8, RZ, 0xc0, !PT ;  /* 0xfefffff84a4a7812 */ /* 0x000fe200078ec0ff */
[----:B---3--:R-:W-:Y:S02]  /*8000*/  HADD2.F32 R38, -RZ, R41.H1_H1 ;  /* 0x30000029ff267230 */ /* 0x008fe40000004100 */
[--C-:B------:R-:W-:Y:S02]  /*8010*/  HADD2.F32 R37, -RZ, R42.reuse.H0_H0 ;  /* 0x2000002aff257230 */ /* 0x100fe40000004100 */
[----:B------:R-:W-:Y:S02]  /*8020*/  HADD2.F32 R40, -RZ, R42.H1_H1 ;  /* 0x3000002aff287230 */ /* 0x000fe40000004100 */
[----:B------:R-:W2:Y:S01]  /*8030*/  LDTM.x16 R4, tmem[UR4+0x30] ;  /* 0x00003004000479ee */ /* 0x000ea20008240000 */
[----:B------:R-:W-:Y:S01]  /*8040*/  NOP ;  /* 0x0000000000007918 */ /* 0x000fe20000000000 */
[----:B--2---:R2:W-:Y:S01]  /*8050*/  SYNCS.ARRIVE.TRANS64.RED.A1T0 RZ, [R74+URZ], RZ ;  /* 0x000000ff4aff79a7 */ /* 0x0045e200081004ff */
[--C-:B------:R-:W-:Y:S02]  /*8060*/  HADD2.F32 R39, -RZ, R43.reuse.H0_H0 ;  /* 0x2000002bff277230 */ /* 0x100fe40000004100 */
[----:B------:R-:W-:Y:S02]  /*8070*/  HADD2.F32 R42, -RZ, R43.H1_H1 ;  /* 0x3000002bff2a7230 */ /* 0x000fe40000004100 */
[--C-:B-1----:R-:W-:Y:S02]  /*8080*/  HADD2.F32 R41, -RZ, R48.reuse.H0_H0 ;  /* 0x20000030ff297230 */ /* 0x102fe40000004100 */
[----:B------:R-:W-:Y:S02]  /*8090*/  HADD2.F32 R43, -RZ, R48.H1_H1 ;  /* 0x30000030ff2b7230 */ /* 0x000fe40000004100 */
[--C-:B------:R-:W-:Y:S02]  /*80a0*/  HADD2.F32 R44, -RZ, R49.reuse.H0_H0 ;  /* 0x20000031ff2c7230 */ /* 0x100fe40000004100 */
[----:B------:R-:W-:Y:S02]  /*80b0*/  HADD2.F32 R46, -RZ, R49.H1_H1 ;  /* 0x30000031ff2e7230 */ /* 0x000fe40000004100 */
[--C-:B------:R-:W-:Y:S02]  /*80c0*/  HADD2.F32 R45, -RZ, R50.reuse.H0_H0 ;  /* 0x20000032ff2d7230 */ /* 0x100fe40000004100 */
[----:B------:R-:W-:Y:S02]  /*80d0*/  HADD2.F32 R48, -RZ, R50.H1_H1 ;  /* 0x30000032ff307230 */ /* 0x000fe40000004100 */
[--C-:B------:R-:W-:Y:S02]  /*80e0*/  HADD2.F32 R47, -RZ, R51.reuse.H0_H0 ;  /* 0x20000033ff2f7230 */ /* 0x100fe40000004100 */
[----:B------:R-:W-:Y:S02]  /*80f0*/  HADD2.F32 R50, -RZ, R51.H1_H1 ;  /* 0x30000033ff327230 */ /* 0x000fe40000004100 */
[C---:B------:R-:W-:Y:S01]  /*8100*/  FMUL R4, R32.reuse, R4 ;  /* 0x0000000420047220 */ /* 0x040fe20000400000 */
[C---:B------:R-:W-:Y:S01]  /*8110*/  FMUL R5, R32.reuse, R5 ;  /* 0x0000000520057220 */ /* 0x040fe20000400000 */
[C---:B------:R-:W-:Y:S01]  /*8120*/  FMUL R6, R32.reuse, R6 ;  /* 0x0000000620067220 */ /* 0x040fe20000400000 */
[C---:B------:R-:W-:Y:S01]  /*8130*/  FMUL R7, R32.reuse, R7 ;  /* 0x0000000720077220 */ /* 0x040fe20000400000 */
[C---:B------:R-:W-:Y:S01]  /*8140*/  FFMA R4, R35.reuse, R20, R4 ;  /* 0x0000001423047223 */ /* 0x040fe20000000004 */
        /* <DEDUP_REMOVED lines=21> */
[----:B------:R-:W-:Y:S01]  /*82a0*/  FFMA R15, R35, R46, R15 ;  /* 0x0000002e230f7223 */ /* 0x000fe2000000000f */
        /* <DEDUP_REMOVED lines=20> */
[----:B-1----:R-:W1:Y:S02]  /*83f0*/  FENCE.VIEW.ASYNC.S ;  /* 0x00000000000073c6 */ /* 0x002e640000000000 */
[----:B-1----:R-:W-:Y:S06]  /*8400*/  BAR.SYNC.DEFER_BLOCKING 0x1, 0x80 ;  /* 0x0042000000007b1d */ /* 0x002fec0000010000 */
        /* <DEDUP_REMOVED lines=14> */
[----:B-1----:R-:W-:Y:S04]  /*84f0*/  DEPBAR.LE SB0, 0x1 ;  /* 0x000080400000791a */ /* 0x002fe80000000000 */
.L_x_141:
[----:B------:R-:W-:Y:S05]  /*8500*/  BSYNC.RECONVERGENT B0 ;  /* 0x0000000000007941 */ /* 0x000fea0003800200 */
.L_x_140:
[----:B------:R-:W-:Y:S01]  /*8510*/  BAR.SYNC.DEFER_BLOCKING 0x1, 0x80 ;  /* 0x0042000000007b1d */ /* 0x000fe20000010000 */
[----:B------:R-:W-:Y:S01]  /*8520*/  UISETP.NE.AND UP0, UPT, UR49, -0x4, UPT ;  /* 0xfffffffc3100788c */ /* 0x000fe2000bf05270 */
[----:B------:R-:W-:Y:S08]  /*8530*/  IADD3 R0, PT, PT, R30, 0x1, RZ ;  /* 0x000000011e007810 */ /* 0x000ff00007ffe0ff */
[----:B------:R-:W-:Y:S05]  /*8540*/  BRA.U !UP0, `(.L_x_142) ;  /* 0x0000000108287547 */ /* 0x000fea000b800000 */
[----:B------:R-:W-:Y:S01]  /*8550*/  ISETP.NE.AND P0, PT, R78, RZ, PT ;  /* 0x000000ff4e00720c */ /* 0x000fe20003f05270 */
[----:B------:R-:W-:Y:S01]  /*8560*/  IMAD.U32 R3, RZ, RZ, UR51 ;  /* 0x00000033ff037e24 */ /* 0x000fe2000f8e00ff */
[----:B------:R-:W-:Y:S01]  /*8570*/  UIADD3 UR51, UPT, UPT, UR51, 0x1, URZ ;  /* 0x0000000133337890 */ /* 0x000fe2000fffe0ff */
[----:B------:R-:W-:Y:S03]  /*8580*/  IMAD.U32 R2, RZ, RZ, UR37 ;  /* 0x00000025ff027e24 */ /* 0x000fe6000f8e00ff */
[----:B------:R-:W-:Y:S04]  /*8590*/  UISETP.NE.AND UP0, UPT, UR51, 0x4, UPT ;  /* 0x000000043300788c */ /* 0x000fe8000bf05270 */
[----:B------:R-:W-:Y:S03]  /*85a0*/  USEL UR51, UR51, URZ, UP0 ;  /* 0x000000ff33337287 */ /* 0x000fe60008000000 */
[----:B------:R-:W-:Y:S05]  /*85b0*/  @P0 LEA R3, R3, UR48, 0x3 ;  /* 0x0000003003030c11 */ /* 0x000fea000f8e18ff */
[----:B------:R-:W-:Y:S05]  /*85c0*/  @P0 VIADD R3, R3, 0x50 ;  /* 0x0000005003030836 */ /* 0x000fea0000000000 */
[----:B------:R-:W-:Y:S04]  /*85d0*/  @P0 PRMT R2, R2, 0x654, R3 ;  /* 0x0000065402020816 */ /* 0x000fe80000000003 */
[----:B------:R1:W-:Y:S03]  /*85e0*/  @P0 SYNCS.ARRIVE.TRANS64.RED.A1T0 RZ, [R2+URZ], RZ ;  /* 0x000000ff02ff09a7 */ /* 0x0003e600081004ff */
.L_x_142:
[----:B------:R-:W-:Y:S01]  /*85f0*/  ISETP.NE.AND P2, PT, R73, RZ, PT ;  /* 0x000000ff4900720c */ /* 0x000fe20003f45270 */
[----:B------:R-:W-:Y:S01]  /*8600*/  UIADD3 UR49, UPT, UPT, UR49, 0x4, URZ ;  /* 0x0000000431317890 */ /* 0x000fe2000fffe0ff */
[----:B------:R-:W-:Y:S01]  /*8610*/  ISETP.NE.AND P0, PT, R76, 0x2, PT ;  /* 0x000000024c00780c */ /* 0x000fe20003f05270 */
[----:B------:R-:W-:Y:S01]  /*8620*/  IMAD.IADD R34, R29, 0x1, R58 ;  /* 0x000000011d227824 */ /* 0x000fe200078e023a */
[----:B------:R-:W-:Y:S01]  /*8630*/  ISETP.NE.AND P1, PT, R0, 0x4, PT ;  /* 0x000000040000780c */ /* 0x000fe20003f25270 */
[----:B------:R-:W-:Y:S01]  /*8640*/  IMAD.IADD R37, R31, 0x1, R60 ;  /* 0x000000011f257824 */ /* 0x000fe200078e023c */
[----:B-1----:R-:W-:Y:S02]  /*8650*/  SEL R2, RZ, 0x1, P0 ;  /* 0x00000001ff027807 */ /* 0x002fe40000000000 */
[----:B------:R-:W-:Y:S02]  /*8660*/  SEL R3, RZ, 0x1, P1 ;  /* 0x00000001ff037807 */ /* 0x000fe40000800000 */
[----:B------:R-:W-:Y:S02]  /*8670*/  LOP3.LUT R69, R69, R2, RZ, 0x3c, !PT ;  /* 0x0000000245457212 */ /* 0x000fe400078e3cff */
[----:B------:R-:W-:Y:S02]  /*8680*/  LOP3.LUT R70, R70, R3, RZ, 0x3c, !PT ;  /* 0x0000000346467212 */ /* 0x000fe400078e3cff */
[----:B------:R-:W-:Y:S02]  /*8690*/  @P2 R2UR UR36, R68 ;  /* 0x00000000442422ca */ /* 0x000fe400000e0000 */
[----:B------:R-:W-:Y:S02]  /*86a0*/  SEL R76, R76, RZ, P0 ;  /* 0x000000ff4c4c7207 */ /* 0x000fe40000000000 */
[----:B------:R-:W-:Y:S01]  /*86b0*/  SEL R30, R0, RZ, P1 ;  /* 0x000000ff001e7207 */ /* 0x000fe20000800000 */
[----:B------:R-:W-:Y:S10]  /*86c0*/  @P2 BRA `(.L_x_143) ;  /* 0xffffffcc00d42947 */ /* 0x000ff4000383ffff */
[----:B------:R-:W-:-:S09]  /*86d0*/  UISETP.NE.AND UP0, UPT, UR50, URZ, UPT ;  /* 0x000000ff3200728c */ /* 0x000fd2000bf05270 */
[----:B------:R-:W-:Y:S05]  /*86e0*/  BRA.U !UP0, `(.L_x_144) ;  /* 0x0000000108487547 */ /* 0x000fea000b800000 */
[----:B------:R-:W1:Y:S02]  /*86f0*/  LDCU.64 UR4, c[0x0][0x890] ;  /* 0x00011200ff0477ac */ /* 0x000e640008000a00 */
[----:B-1----:R-:W-:-:S04]  /*8700*/  UISETP.NE.U32.AND UP0, UPT, UR4, URZ, UPT ;  /* 0x000000ff0400728c */ /* 0x002fc8000bf05070 */
[----:B------:R-:W-:-:S09]  /*8710*/  UISETP.NE.AND.EX UP0, UPT, UR5, URZ, UPT, UP0 ;  /* 0x000000ff0500728c */ /* 0x000fd2000bf05300 */
[----:B------:R-:W-:Y:S05]  /*8720*/  BRA.U UP0, `(.L_x_145) ;  /* 0x00000001000c7547 */ /* 0x000fea000b800000 */
[----:B------:R-:W-:-:S13]  /*8730*/  FSETP.NEU.AND P0, PT, R35, RZ, PT ;  /* 0x000000ff2300720b */ /* 0x000fda0003f0d000 */
[----:B------:R-:W-:Y:S05]  /*8740*/  @!P0 EXIT ;  /* 0x000000000000894d */ /* 0x000fea0003800000 */
[----:B------:R-:W-:Y:S05]  /*8750*/  BRA `(.L_x_144) ;  /* 0x00000000002c7947 */ /* 0x000fea0003800000 */
.L_x_145:
[----:B------:R-:W-:Y:S01]  /*8760*/  ISETP.NE.AND P0, PT, R75, RZ, PT ;  /* 0x000000ff4b00720c */ /* 0x000fe20003f05270 */
[----:B------:R-:W-:-:S12]  /*8770*/  BSSY.RECONVERGENT B0, `(.L_x_144) ;  /* 0x0000009000007945 */ /* 0x000fd80003800200 */
[----:B------:R-:W-:Y:S05]  /*8780*/  @P0 BRA `(.L_x_146) ;  /* 0x0000000000140947 */ /* 0x000fea0003800000 */
[----:B------:R-:W1:Y:S02]  /*8790*/  LDCU.64 UR4, c[0x0][0x888] ;  /* 0x00011100ff0477ac */ /* 0x000e640008000a00 */
[----:B-1----:R-:W-:-:S04]  /*87a0*/  ISETP.NE.U32.AND P0, PT, RZ, UR4, PT ;  /* 0x00000004ff007c0c */ /* 0x002fc8000bf05070 */
[----:B------:R-:W-:-:S13]  /*87b0*/  ISETP.NE.AND.EX P0, PT, RZ, UR5, PT, P0 ;  /* 0x00000005ff007c0c */ /* 0x000fda000bf05300 */
[----:B------:R-:W-:Y:S05]  /*87c0*/  @!P0 EXIT ;  /* 0x000000000000894d */ /* 0x000fea0003800000 */
[----:B------:R-:W-:Y:S05]  /*87d0*/  BRA `(.L_x_147) ;  /* 0x0000000000087947 */ /* 0x000fea0003800000 */
.L_x_146:
[----:B------:R-:W-:-:S13]  /*87e0*/  FSETP.NEU.AND P0, PT, R35, RZ, PT ;  /* 0x000000ff2300720b */ /* 0x000fda0003f0d000 */
[----:B------:R-:W-:Y:S05]  /*87f0*/  @!P0 EXIT ;  /* 0x000000000000894d */ /* 0x000fea0003800000 */
.L_x_147:
[----:B------:R-:W-:Y:S05]  /*8800*/  BSYNC.RECONVERGENT B0 ;  /* 0x0000000000007941 */ /* 0x000fea0003800200 */
.L_x_144:
[----:B------:R-:W-:Y:S01]  /*8810*/  ULEA UR4, UR51, UR48, 0x3 ;  /* 0x0000003033047291 */ /* 0x000fe2000f8e18ff */
[----:B------:R-:W-:-:S04]  /*8820*/  DEPBAR.LE SB0, 0x0 ;  /* 0x000080000000791a */ /* 0x000fc80000000000 */
[----:B------:R-:W-:-:S04]  /*8830*/  UIADD3 UR4, UPT, UPT, UR4, 0x50, URZ ;  /* 0x0000005004047890 */ /* 0x000fc8000fffe0ff */
[----:B------:R-:W-:-:S09]  /*8840*/  UPRMT UR4, UR37, 0x654, UR4 ;  /* 0x0000065425047896 */ /* 0x000fd20008000004 */
[----:B------:R-:W-:Y:S01]  /*8850*/  SYNCS.ARRIVE.TRANS64.RED.A1T0 RZ, [UR4], RZ ;  /* 0x000000ffffff79a7 */ /* 0x000fe20008100404 */
[----:B------:R-:W-:Y:S05]  /*8860*/  EXIT ;  /* 0x000000000000794d */ /* 0x000fea0003800000 */
.L_x_24:
[----:B--2---:R2:W4:Y:S02]  /*8870*/  SYNCS.PHASECHK.TRANS64.TRYWAIT P0, [R3+URZ+0xf0], R2 ;  /* 0x0000f002030075a7 */ /* 0x00452400080011ff */
[----:B----4-:R-:W-:Y:S05]  /*8880*/  @!P0 NANOSLEEP.SYNCS 0x989680 ;  /* 0x009896800000895d */ /* 0x010fea0003900000 */
[----:B------:R-:W4:Y:S02]  /*8890*/  @!P0 SYNCS.PHASECHK.TRANS64 P0, [R3+URZ+0xf0], R2 ;  /* 0x0000f002030085a7 */ /* 0x000f2400080010ff */
[----:B----4-:R-:W-:Y:S05]  /*88a0*/  @!P0 BRA `(.L_x_24) ;  /* 0xfffffffc00f08947 */ /* 0x010fea000383ffff */
[----:B------:R-:W-:Y:S05]  /*88b0*/  BRA `(.L_x_148) ;  /* 0xffffff9000107947 */ /* 0x000fea000383ffff */
.L_x_27:
[----:B-1----:R-:W-:-:S07]  /*88c0*/  MOV R2, UR33 ;  /* 0x0000002100027c02 */ /* 0x002fce0008000f00 */
.L_x_149:
[----:B-1----:R1:W2:Y:S02]  /*88d0*/  SYNCS.PHASECHK.TRANS64.TRYWAIT P0, [R2+URZ+0x18], R5 ;  /* 0x00001805020075a7 */ /* 0x0022a400080011ff */
[----:B--2---:R-:W-:Y:S05]  /*88e0*/  @!P0 NANOSLEEP.SYNCS 0x989680 ;  /* 0x009896800000895d */ /* 0x004fea0003900000 */
[----:B------:R-:W2:Y:S02]  /*88f0*/  @!P0 SYNCS.PHASECHK.TRANS64 P0, [R2+URZ+0x18], R5 ;  /* 0x00001805020085a7 */ /* 0x000ea400080010ff */
[----:B--2---:R-:W-:Y:S05]  /*8900*/  @!P0 BRA `(.L_x_149) ;  /* 0xfffffffc00f08947 */ /* 0x004fea000383ffff */
[----:B------:R-:W-:Y:S05]  /*8910*/  BRA `(.L_x_26) ;  /* 0xffffff9000787947 */ /* 0x000fea000383ffff */
.L_x_34:
[----:B-1----:R-:W-:-:S07]  /*8920*/  MOV R2, UR17 ;  /* 0x0000001100027c02 */ /* 0x002fce0008000f00 */
.L_x_150:
[----:B-1----:R1:W2:Y:S02]  /*8930*/  SYNCS.PHASECHK.TRANS64.TRYWAIT P0, [R2+URZ+0x18], R5 ;  /* 0x00001805020075a7 */ /* 0x0022a400080011ff */
[----:B--2---:R-:W-:Y:S05]  /*8940*/  @!P0 NANOSLEEP.SYNCS 0x989680 ;  /* 0x009896800000895d */ /* 0x004fea0003900000 */
[----:B------:R-:W2:Y:S02]  /*8950*/  @!P0 SYNCS.PHASECHK.TRANS64 P0, [R2+URZ+0x18], R5 ;  /* 0x00001805020085a7 */ /* 0x000ea400080010ff */
[----:B--2---:R-:W-:Y:S05]  /*8960*/  @!P0 BRA `(.L_x_150) ;  /* 0xfffffffc00f08947 */ /* 0x004fea000383ffff */
[----:B------:R-:W-:Y:S05]  /*8970*/  BRA `(.L_x_33) ;  /* 0xffffff9400387947 */ /* 0x000fea000383ffff */
.L_x_39:
[----:B-1----:R1:W2:Y:S02]  /*8980*/  SYNCS.PHASECHK.TRANS64.TRYWAIT P0, [R2+URZ+0x80], R3 ;  /* 0x00008003020075a7 */ /* 0x0022a400080011ff */
[----:B--2---:R-:W-:Y:S05]  /*8990*/  @!P0 NANOSLEEP.SYNCS 0x989680 ;  /* 0x009896800000895d */ /* 0x004fea0003900000 */
[----:B------:R-:W2:Y:S02]  /*89a0*/  @!P0 SYNCS.PHASECHK.TRANS64 P0, [R2+URZ+0x80], R3 ;  /* 0x00008003020085a7 */ /* 0x000ea400080010ff */
[----:B--2---:R-:W-:Y:S05]  /*89b0*/  @!P0 BRA `(.L_x_39) ;  /* 0xfffffffc00f08947 */ /* 0x004fea000383ffff */
[----:B------:R-:W-:Y:S05]  /*89c0*/  BRA `(.L_x_151) ;  /* 0xffffff9400e07947 */ /* 0x000fea000383ffff */
.L_x_43:
[----:B---3--:R-:W-:-:S07]  /*89d0*/  MOV R0, UR5 ;  /* 0x0000000500007c02 */ /* 0x008fce0008000f00 */
.L_x_152:
[----:B-1----:R1:W2:Y:S02]  /*89e0*/  SYNCS.PHASECHK.TRANS64.TRYWAIT P0, [R0+URZ], R3 ;  /* 0x00000003000075a7 */ /* 0x0022a400080011ff */
[----:B--2---:R-:W-:Y:S05]  /*89f0*/  @!P0 NANOSLEEP.SYNCS 0x989680 ;  /* 0x009896800000895d */ /* 0x004fea0003900000 */
[----:B------:R-:W2:Y:S02]  /*8a00*/  @!P0 SYNCS.PHASECHK.TRANS64 P0, [R0+URZ], R3 ;  /* 0x00000003000085a7 */ /* 0x000ea400080010ff */
[----:B--2---:R-:W-:Y:S05]  /*8a10*/  @!P0 BRA `(.L_x_152) ;  /* 0xfffffffc00f08947 */ /* 0x004fea000383ffff */
[----:B------:R-:W-:Y:S05]  /*8a20*/  BRA `(.L_x_153) ;  /* 0xffffff9c00507947 */ /* 0x000fea000383ffff */
.L_x_44:
[----:B---3--:R-:W-:-:S07]  /*8a30*/  MOV R0, UR5 ;  /* 0x0000000500007c02 */ /* 0x008fce0008000f00 */
.L_x_154:
[----:B-1----:R1:W2:Y:S02]  /*8a40*/  SYNCS.PHASECHK.TRANS64.TRYWAIT P0, [R0+URZ], R3 ;  /* 0x00000003000075a7 */ /* 0x0022a400080011ff */
[----:B--2---:R-:W-:Y:S05]  /*8a50*/  @!P0 NANOSLEEP.SYNCS 0x989680 ;  /* 0x009896800000895d */ /* 0x004fea0003900000 */
[----:B------:R-:W2:Y:S02]  /*8a60*/  @!P0 SYNCS.PHASECHK.TRANS64 P0, [R0+URZ], R3 ;  /* 0x00000003000085a7 */ /* 0x000ea400080010ff */
[----:B--2---:R-:W-:Y:S05]  /*8a70*/  @!P0 BRA `(.L_x_154) ;  /* 0xfffffffc00f08947 */ /* 0x004fea000383ffff */
[----:B------:R-:W-:Y:S05]  /*8a80*/  BRA `(.L_x_155) ;  /* 0xffffff9c005c7947 */ /* 0x000fea000383ffff */
.L_x_47:
[----:B-1----:R1:W2:Y:S02]  /*8a90*/  SYNCS.PHASECHK.TRANS64.TRYWAIT P0, [R0+URZ+0xe0], R5 ;  /* 0x0000e005000075a7 */ /* 0x0022a400080011ff */
[----:B--2---:R-:W-:Y:S05]  /*8aa0*/  @!P0 NANOSLEEP.SYNCS 0x989680 ;  /* 0x009896800000895d */ /* 0x004fea0003900000 */
[----:B------:R-:W2:Y:S02]  /*8ab0*/  @!P0 SYNCS.PHASECHK.TRANS64 P0, [R0+URZ+0xe0], R5 ;  /* 0x0000e005000085a7 */ /* 0x000ea400080010ff */
[----:B--2---:R-:W-:Y:S05]  /*8ac0*/  @!P0 BRA `(.L_x_47) ;  /* 0xfffffffc00f08947 */ /* 0x004fea000383ffff */
[----:B------:R-:W-:Y:S05]  /*8ad0*/  BRA `(.L_x_156) ;  /* 0xffffff9c00bc7947 */ /* 0x000fea000383ffff */
.L_x_48:
[----:B------:R-:W-:-:S07]  /*8ae0*/  MOV R0, UR5 ;  /* 0x0000000500007c02 */ /* 0x000fce0008000f00 */
.L_x_157:
[----:B-1----:R1:W2:Y:S02]  /*8af0*/  SYNCS.PHASECHK.TRANS64.TRYWAIT P0, [R0+URZ+0x90], R7 ;  /* 0x00009007000075a7 */ /* 0x0022a400080011ff */
[----:B--2---:R-:W-:Y:S05]  /*8b00*/  @!P0 NANOSLEEP.SYNCS 0x989680 ;  /* 0x009896800000895d */ /* 0x004fea0003900000 */
[----:B------:R-:W2:Y:S02]  /*8b10*/  @!P0 SYNCS.PHASECHK.TRANS64 P0, [R0+URZ+0x90], R7 ;  /* 0x00009007000085a7 */ /* 0x000ea400080010ff */
[----:B--2---:R-:W-:Y:S05]  /*8b20*/  @!P0 BRA `(.L_x_157) ;  /* 0xfffffffc00f08947 */ /* 0x004fea000383ffff */
[----:B------:R-:W-:Y:S05]  /*8b30*/  BRA `(.L_x_158) ;  /* 0xffffff9c00cc7947 */ /* 0x000fea000383ffff */
.L_x_49:
[----:B-1----:R1:W2:Y:S02]  /*8b40*/  SYNCS.PHASECHK.TRANS64.TRYWAIT P1, [R0+URZ+0x80], R5 ;  /* 0x00008005000075a7 */ /* 0x0022a400080211ff */
[----:B--2---:R-:W-:Y:S05]  /*8b50*/  @!P1 NANOSLEEP.SYNCS 0x989680 ;  /* 0x009896800000995d */ /* 0x004fea0003900000 */
[----:B------:R-:W2:Y:S02]  /*8b60*/  @!P1 SYNCS.PHASECHK.TRANS64 P1, [R0+URZ+0x80], R5 ;  /* 0x00008005000095a7 */ /* 0x000ea400080210ff */
[----:B--2---:R-:W-:Y:S05]  /*8b70*/  @!P1 BRA `(.L_x_49) ;  /* 0xfffffffc00f09947 */ /* 0x004fea000383ffff */
[----:B------:R-:W-:Y:S05]  /*8b80*/  BRA `(.L_x_159) ;  /* 0xffffff9c00fc7947 */ /* 0x000fea000383ffff */
.L_x_52:
[----:B------:R-:W-:-:S07]  /*8b90*/  MOV R0, UR5 ;  /* 0x0000000500007c02 */ /* 0x000fce0008000f00 */
.L_x_160:
[----:B-1----:R1:W2:Y:S02]  /*8ba0*/  SYNCS.PHASECHK.TRANS64.TRYWAIT P0, [R0+URZ+0x90], R3 ;  /* 0x00009003000075a7 */ /* 0x0022a400080011ff */
[----:B--2---:R-:W-:Y:S05]  /*8bb0*/  @!P0 NANOSLEEP.SYNCS 0x989680 ;  /* 0x009896800000895d */ /* 0x004fea0003900000 */
[----:B------:R-:W2:Y:S02]  /*8bc0*/  @!P0 SYNCS.PHASECHK.TRANS64 P0, [R0+URZ+0x90], R3 ;  /* 0x00009003000085a7 */ /* 0x000ea400080010ff */
[----:B--2---:R-:W-:Y:S05]  /*8bd0*/  @!P0 BRA `(.L_x_160) ;  /* 0xfffffffc00f08947 */ /* 0x004fea000383ffff */
[----:B------:R-:W-:Y:S05]  /*8be0*/  BRA `(.L_x_51) ;  /* 0xffffffa000507947 */ /* 0x000fea000383ffff */
.L_x_61:
[----:B-1----:R-:W-:-:S04]  /*8bf0*/  MOV R4, UR4 ;  /* 0x0000000400047c02 */ /* 0x002fc80008000f00 */
[----:B------:R1:W2:Y:S03]  /*8c00*/  SYNCS.PHASECHK.TRANS64.TRYWAIT P0, [R4+URZ+0x8], R5 ;  /* 0x00000805040075a7 */ /* 0x0002a600080011ff */
[----:B--2---:R-:W-:Y:S05]  /*8c10*/  @!P0 NANOSLEEP.SYNCS 0x989680 ;  /* 0x009896800000895d */ /* 0x004fea0003900000 */
[----:B------:R-:W2:Y:S02]  /*8c20*/  @!P0 SYNCS.PHASECHK.TRANS64 P0, [R4+URZ+0x8], R5 ;  /* 0x00000805040085a7 */ /* 0x000ea400080010ff */
[----:B--2---:R-:W-:Y:S05]  /*8c30*/  @!P0 BRA `(.L_x_61) ;  /* 0xfffffffc00ec8947 */ /* 0x004fea000383ffff */
[----:B------:R-:W-:Y:S05]  /*8c40*/  BRA `(.L_x_60) ;  /* 0xffffffa400047947 */ /* 0x000fea000383ffff */
.L_x_63:
[----:B------:R-:W-:Y:S01]  /*8c50*/  BSSY B0, `(.L_x_161) ;  /* 0x0000006000007945 */ /* 0x000fe20003800000 */
[----:B------:R-:W-:-:S07]  /*8c60*/  MOV R15, 0xffffffff ;  /* 0xffffffff000f7802 */ /* 0x000fce0000000f00 */
[----:B-1---5:R-:W-:Y:S05]  /*8c70*/  WARPSYNC.COLLECTIVE R15, `(.L_x_162) ;  /* 0x000000000f0c7348 */ /* 0x022fea0003c00000 */
[----:B------:R-:W-:Y:S02]  /*8c80*/  ELECT P6, UR79, PT ;  /* 0x00000000004f782f */ /* 0x000fe400038c0000 */
[----:B------:R-:W-:Y:S01]  /*8c90*/  MOV R14, UR79 ;  /* 0x0000004f000e7c02 */ /* 0x000fe20008000f00 */
[----:B-1---5:R-:W-:Y:S10]  /*8ca0*/  ENDCOLLECTIVE ;  /* 0x000000000000791b */ /* 0x022ff40003800000 */
.L_x_162:
[----:B------:R-:W-:Y:S05]  /*8cb0*/  BSYNC B0 ;  /* 0x0000000000007941 */ /* 0x000fea0003800000 */
.L_x_161:
[----:B------:R-:W-:Y:S05]  /*8cc0*/  BRA `(.L_x_163) ;  /* 0xffffffa400347947 */ /* 0x000fea000383ffff */
.L_x_65:
[----:B-1----:R-:W-:-:S04]  /*8cd0*/  MOV R2, UR4 ;  /* 0x0000000400027c02 */ /* 0x002fc80008000f00 */
[----:B------:R1:W2:Y:S03]  /*8ce0*/  SYNCS.PHASECHK.TRANS64.TRYWAIT P0, [R2+URZ+0x8], R3 ;  /* 0x00000803020075a7 */ /* 0x0002a600080011ff */
[----:B--2---:R-:W-:Y:S05]  /*8cf0*/  @!P0 NANOSLEEP.SYNCS 0x989680 ;  /* 0x009896800000895d */ /* 0x004fea0003900000 */
[----:B------:R-:W2:Y:S02]  /*8d00*/  @!P0 SYNCS.PHASECHK.TRANS64 P0, [R2+URZ+0x8], R3 ;  /* 0x00000803020085a7 */ /* 0x000ea400080010ff */
[----:B--2---:R-:W-:Y:S05]  /*8d10*/  @!P0 BRA `(.L_x_65) ;  /* 0xfffffffc00ec8947 */ /* 0x004fea000383ffff */
[----:B------:R-:W-:Y:S05]  /*8d20*/  BRA `(.L_x_64) ;  /* 0xffffffa400387947 */ /* 0x000fea000383ffff */
.L_x_66:
[----:B-1----:R1:W2:Y:S02]  /*8d30*/  SYNCS.PHASECHK.TRANS64.TRYWAIT P0, [R0+URZ+0x80], R5 ;  /* 0x00008005000075a7 */ /* 0x0022a400080011ff */
[----:B--2---:R-:W-:Y:S05]  /*8d40*/  @!P0 NANOSLEEP.SYNCS 0x989680 ;  /* 0x009896800000895d */ /* 0x004fea0003900000 */
[----:B------:R-:W2:Y:S02]  /*8d50*/  @!P0 SYNCS.PHASECHK.TRANS64 P0, [R0+URZ+0x80], R5 ;  /* 0x00008005000085a7 */ /* 0x000ea400080010ff */
[----:B--2---:R-:W-:Y:S05]  /*8d60*/  @!P0 BRA `(.L_x_66) ;  /* 0xfffffffc00f08947 */ /* 0x004fea000383ffff */
[----:B------:R-:W-:Y:S05]  /*8d70*/  BRA `(.L_x_164) ;  /* 0xffffffa800207947 */ /* 0x000fea000383ffff */
.L_x_68:
[----:B------:R-:W-:-:S07]  /*8d80*/  MOV R0, UR7 ;  /* 0x0000000700007c02 */ /* 0x000fce0008000f00 */
.L_x_165:
[----:B-1----:R1:W2:Y:S02]  /*8d90*/  SYNCS.PHASECHK.TRANS64.TRYWAIT P0, [R0+URZ+0xc0], R5 ;  /* 0x0000c005000075a7 */ /* 0x0022a400080011ff */
[----:B--2---:R-:W-:Y:S05]  /*8da0*/  @!P0 NANOSLEEP.SYNCS 0x989680 ;  /* 0x009896800000895d */ /* 0x004fea0003900000 */
[----:B------:R-:W2:Y:S02]  /*8db0*/  @!P0 SYNCS.PHASECHK.TRANS64 P0, [R0+URZ+0xc0], R5 ;  /* 0x0000c005000085a7 */ /* 0x000ea400080010ff */
[----:B--2---:R-:W-:Y:S05]  /*8dc0*/  @!P0 BRA `(.L_x_165) ;  /* 0xfffffffc00f08947 */ /* 0x004fea000383ffff */
[----:B------:R-:W-:Y:S05]  /*8dd0*/  BRA `(.L_x_166) ;  /* 0xffffffa8006c7947 */ /* 0x000fea000383ffff */
.L_x_71:
[----:B------:R-:W-:Y:S07]  /*8de0*/  MOV R0, UR6 ;  /* 0x0000000600007c02 */ /* 0x000fee0008000f00 */
.L_x_167:
[----:B-1----:R1:W2:Y:S02]  /*8df0*/  SYNCS.PHASECHK.TRANS64.TRYWAIT P0, [R0+URZ], R5 ;  /* 0x00000005000075a7 */ /* 0x0022a400080011ff */
[----:B--2---:R-:W-:Y:S05]  /*8e00*/  @!P0 NANOSLEEP.SYNCS 0x989680 ;  /* 0x009896800000895d */ /* 0x004fea0003900000 */
[----:B------:R-:W2:Y:S02]  /*8e10*/  @!P0 SYNCS.PHASECHK.TRANS64 P0, [R0+URZ], R5 ;  /* 0x00000005000085a7 */ /* 0x000ea400080010ff */
[----:B--2---:R-:W-:Y:S05]  /*8e20*/  @!P0 BRA `(.L_x_167) ;  /* 0xfffffffc00f08947 */ /* 0x004fea000383ffff */
[----:B------:R-:W-:Y:S05]  /*8e30*/  BRA `(.L_x_70) ;  /* 0xffffffa800807947 */ /* 0x000fea000383ffff */
.L_x_75:
[----:B-1----:R-:W-:-:S07]  /*8e40*/  MOV R0, UR7 ;  /* 0x0000000700007c02 */ /* 0x002fce0008000f00 */
.L_x_168:
[----:B-1----:R1:W2:Y:S02]  /*8e50*/  SYNCS.PHASECHK.TRANS64.TRYWAIT P0, [R0+URZ], R3 ;  /* 0x00000003000075a7 */ /* 0x0022a400080011ff */
[----:B--2---:R-:W-:Y:S05]  /*8e60*/  @!P0 NANOSLEEP.SYNCS 0x989680 ;  /* 0x009896800000895d */ /* 0x004fea0003900000 */
[----:B------:R-:W2:Y:S02]  /*8e70*/  @!P0 SYNCS.PHASECHK.TRANS64 P0, [R0+URZ], R3 ;  /* 0x00000003000085a7 */ /* 0x000ea400080010ff */
[----:B--2---:R-:W-:Y:S05]  /*8e80*/  @!P0 BRA `(.L_x_168) ;  /* 0xfffffffc00f08947 */ /* 0x004fea000383ffff */
[----:B------:R-:W-:Y:S05]  /*8e90*/  BRA `(.L_x_169) ;  /* 0xffffffac00747947 */ /* 0x000fea000383ffff */
.L_x_76:
[----:B------:R-:W-:-:S07]  /*8ea0*/  MOV R0, UR7 ;  /* 0x0000000700007c02 */ /* 0x000fce0008000f00 */
.L_x_170:
[----:B-1----:R1:W2:Y:S02]  /*8eb0*/  SYNCS.PHASECHK.TRANS64.TRYWAIT P0, [R0+URZ], R3 ;  /* 0x00000003000075a7 */ /* 0x0022a400080011ff */
[----:B--2---:R-:W-:Y:S05]  /*8ec0*/  @!P0 NANOSLEEP.SYNCS 0x989680 ;  /* 0x009896800000895d */ /* 0x004fea0003900000 */
[----:B------:R-:W2:Y:S02]  /*8ed0*/  @!P0 SYNCS.PHASECHK.TRANS64 P0, [R0+URZ], R3 ;  /* 0x00000003000085a7 */ /* 0x000ea400080010ff */
[----:B--2---:R-:W-:Y:S05]  /*8ee0*/  @!P0 BRA `(.L_x_170) ;  /* 0xfffffffc00f08947 */ /* 0x004fea000383ffff */
[----:B------:R-:W-:Y:S05]  /*8ef0*/  BRA `(.L_x_171) ;  /* 0xffffffac00807947 */ /* 0x000fea000383ffff */
.L_x_77:
[----:B------:R-:W-:-:S07]  /*8f00*/  MOV R0, UR7 ;  /* 0x0000000700007c02 */ /* 0x000fce0008000f00 */
.L_x_172:
[----:B-1----:R1:W2:Y:S02]  /*8f10*/  SYNCS.PHASECHK.TRANS64.TRYWAIT P0, [R0+URZ], R3 ;  /* 0x00000003000075a7 */ /* 0x0022a400080011ff */
[----:B--2---:R-:W-:Y:S05]  /*8f20*/  @!P0 NANOSLEEP.SYNCS 0x989680 ;  /* 0x009896800000895d */ /* 0x004fea0003900000 */
[----:B------:R-:W2:Y:S02]  /*8f30*/  @!P0 SYNCS.PHASECHK.TRANS64 P0, [R0+URZ], R3 ;  /* 0x00000003000085a7 */ /* 0x000ea400080010ff */
[----:B--2---:R-:W-:Y:S05]  /*8f40*/  @!P0 BRA `(.L_x_172) ;  /* 0xfffffffc00f08947 */ /* 0x004fea000383ffff */
[----:B------:R-:W-:Y:S05]  /*8f50*/  BRA `(.L_x_173) ;  /* 0xffffffac008c7947 */ /* 0x000fea000383ffff */
.L_x_80:
[----:B------:R-:W-:-:S07]  /*8f60*/  MOV R0, UR5 ;  /* 0x0000000500007c02 */ /* 0x000fce0008000f00 */
.L_x_174:
[----:B-1----:R1:W2:Y:S02]  /*8f70*/  SYNCS.PHASECHK.TRANS64.TRYWAIT P1, [R0+URZ+0x100], R3 ;  /* 0x00010003000075a7 */ /* 0x0022a400080211ff */
[----:B--2---:R-:W-:Y:S05]  /*8f80*/  @!P1 NANOSLEEP.SYNCS 0x989680 ;  /* 0x009896800000995d */ /* 0x004fea0003900000 */
[----:B------:R-:W2:Y:S02]  /*8f90*/  @!P1 SYNCS.PHASECHK.TRANS64 P1, [R0+URZ+0x100], R3 ;  /* 0x00010003000095a7 */ /* 0x000ea400080210ff */
[----:B--2---:R-:W-:Y:S05]  /*8fa0*/  @!P1 BRA `(.L_x_174) ;  /* 0xfffffffc00f09947 */ /* 0x004fea000383ffff */
[----:B------:R-:W-:Y:S05]  /*8fb0*/  BRA `(.L_x_175) ;  /* 0xffffffac00d87947 */ /* 0x000fea000383ffff */
.L_x_85:
[----:B--2---:R2:W3:Y:S02]  /*8fc0*/  SYNCS.PHASECHK.TRANS64.TRYWAIT P0, [R0+URZ+0x80], R3 ;  /* 0x00008003000075a7 */ /* 0x0044e400080011ff */
[----:B---3--:R-:W-:Y:S05]  /*8fd0*/  @!P0 NANOSLEEP.SYNCS 0x989680 ;  /* 0x009896800000895d */ /* 0x008fea0003900000 */
[----:B------:R-:W3:Y:S02]  /*8fe0*/  @!P0 SYNCS.PHASECHK.TRANS64 P0, [R0+URZ+0x80], R3 ;  /* 0x00008003000085a7 */ /* 0x000ee400080010ff */
[----:B---3--:R-:W-:Y:S05]  /*8ff0*/  @!P0 BRA `(.L_x_85) ;  /* 0xfffffffc00f08947 */ /* 0x008fea000383ffff */
[----:B------:R-:W-:Y:S05]  /*9000*/  BRA `(.L_x_176) ;  /* 0xffffffb000d87947 */ /* 0x000fea000383ffff */
.L_x_88:
[----:B------:R-:W-:Y:S07]  /*9010*/  MOV R0, UR5 ;  /* 0x0000000500007c02 */ /* 0x000fee0008000f00 */
.L_x_177:
[----:B--2---:R2:W3:Y:S02]  /*9020*/  SYNCS.PHASECHK.TRANS64.TRYWAIT P0, [R0+URZ+0x78], R3 ;  /* 0x00007803000075a7 */ /* 0x0044e400080011ff */
[----:B---3--:R-:W-:Y:S05]  /*9030*/  @!P0 NANOSLEEP.SYNCS 0x989680 ;  /* 0x009896800000895d */ /* 0x008fea0003900000 */
[----:B------:R-:W3:Y:S02]  /*9040*/  @!P0 SYNCS.PHASECHK.TRANS64 P0, [R0+URZ+0x78], R3 ;  /* 0x00007803000085a7 */ /* 0x000ee400080010ff */
[----:B---3--:R-:W-:Y:S05]  /*9050*/  @!P0 BRA `(.L_x_177) ;  /* 0xfffffffc00f08947 */ /* 0x008fea000383ffff */
[----:B------:R-:W-:Y:S05]  /*9060*/  BRA `(.L_x_87) ;  /* 0xffffffb400b87947 */ /* 0x000fea000383ffff */
.L_x_91:
[----:B------:R-:W-:Y:S07]  /*9070*/  MOV R3, UR5 ;  /* 0x0000000500037c02 */ /* 0x000fee0008000f00 */
.L_x_178:
[----:B-1----:R1:W2:Y:S02]  /*9080*/  SYNCS.PHASECHK.TRANS64.TRYWAIT P0, [R3+URZ+0x50], R12 ;  /* 0x0000500c030075a7 */ /* 0x0022a400080011ff */
[----:B--2---:R-:W-:Y:S05]  /*9090*/  @!P0 NANOSLEEP.SYNCS 0x989680 ;  /* 0x009896800000895d */ /* 0x004fea0003900000 */
[----:B------:R-:W2:Y:S02]  /*90a0*/  @!P0 SYNCS.PHASECHK.TRANS64 P0, [R3+URZ+0x50], R12 ;  /* 0x0000500c030085a7 */ /* 0x000ea400080010ff */
[----:B--2---:R-:W-:Y:S05]  /*90b0*/  @!P0 BRA `(.L_x_178) ;  /* 0xfffffffc00f08947 */ /* 0x004fea000383ffff */
[----:B------:R-:W-:Y:S05]  /*90c0*/  BRA `(.L_x_179) ;  /* 0xffffffb800347947 */ /* 0x000fea000383ffff */
.L_x_92:
[----:B-1----:R-:W-:Y:S07]  /*90d0*/  MOV R3, UR5 ;  /* 0x0000000500037c02 */ /* 0x002fee0008000f00 */
.L_x_180:
[----:B-1----:R1:W2:Y:S02]  /*90e0*/  SYNCS.PHASECHK.TRANS64.TRYWAIT P0, [R3+URZ+0x58], R12 ;  /* 0x0000580c030075a7 */ /* 0x0022a400080011ff */
[----:B--2---:R-:W-:Y:S05]  /*90f0*/  @!P0 NANOSLEEP.SYNCS 0x989680 ;  /* 0x009896800000895d */ /* 0x004fea0003900000 */
[----:B------:R-:W2:Y:S02]  /*9100*/  @!P0 SYNCS.PHASECHK.TRANS64 P0, [R3+URZ+0x58], R12 ;  /* 0x0000580c030085a7 */ /* 0x000ea400080010ff */
[----:B--2---:R-:W-:Y:S05]  /*9110*/  @!P0 BRA `(.L_x_180) ;  /* 0xfffffffc00f08947 */ /* 0x004fea000383ffff */
[----:B------:R-:W-:Y:S05]  /*9120*/  BRA `(.L_x_181) ;  /* 0xffffffb800907947 */ /* 0x000fea000383ffff */
.L_x_93:
[----:B-1----:R-:W-:Y:S07]  /*9130*/  MOV R3, UR5 ;  /* 0x0000000500037c02 */ /* 0x002fee0008000f00 */
.L_x_182:
[----:B-1----:R1:W2:Y:S02]  /*9140*/  SYNCS.PHASECHK.TRANS64.TRYWAIT P0, [R3+URZ+0x60], R12 ;  /* 0x0000600c030075a7 */ /* 0x0022a400080011ff */
[----:B--2---:R-:W-:Y:S05]  /*9150*/  @!P0 NANOSLEEP.SYNCS 0x989680 ;  /* 0x009896800000895d */ /* 0x004fea0003900000 */
[----:B------:R-:W2:Y:S02]  /*9160*/  @!P0 SYNCS.PHASECHK.TRANS64 P0, [R3+URZ+0x60], R12 ;  /* 0x0000600c030085a7 */ /* 0x000ea400080010ff */
[----:B--2---:R-:W-:Y:S05]  /*9170*/  @!P0 BRA `(.L_x_182) ;  /* 0xfffffffc00f08947 */ /* 0x004fea000383ffff */
[----:B------:R-:W-:Y:S05]  /*9180*/  BRA `(.L_x_183) ;  /* 0xffffffb800ec7947 */ /* 0x000fea000383ffff */
.L_x_94:
[----:B------:R-:W-:Y:S07]  /*9190*/  MOV R3, UR5 ;  /* 0x0000000500037c02 */ /* 0x000fee0008000f00 */
.L_x_184:
[----:B-1----:R1:W2:Y:S02]  /*91a0*/  SYNCS.PHASECHK.TRANS64.TRYWAIT P0, [R3+URZ+0x68], R12 ;  /* 0x0000680c030075a7 */ /* 0x0022a400080011ff */
[----:B--2---:R-:W-:Y:S05]  /*91b0*/  @!P0 NANOSLEEP.SYNCS 0x989680 ;  /* 0x009896800000895d */ /* 0x004fea0003900000 */
[----:B------:R-:W2:Y:S02]  /*91c0*/  @!P0 SYNCS.PHASECHK.TRANS64 P0, [R3+URZ+0x68], R12 ;  /* 0x0000680c030085a7 */ /* 0x000ea400080010ff */
[----:B--2---:R-:W-:Y:S05]  /*91d0*/  @!P0 BRA `(.L_x_184) ;  /* 0xfffffffc00f08947 */ /* 0x004fea000383ffff */
[----:B------:R-:W-:Y:S05]  /*91e0*/  BRA `(.L_x_185) ;  /* 0xffffffbc008c7947 */ /* 0x000fea000383ffff */
.L_x_96:
[----:B------:R-:W-:-:S07]  /*91f0*/  MOV R0, UR5 ;  /* 0x0000000500007c02 */ /* 0x000fce0008000f00 */
.L_x_186:
[----:B-1----:R1:W3:Y:S02]  /*9200*/  SYNCS.PHASECHK.TRANS64.TRYWAIT P0, [R0+URZ+0x50], R3 ;  /* 0x00005003000075a7 */ /* 0x0022e400080011ff */
[----:B---3--:R-:W-:Y:S05]  /*9210*/  @!P0 NANOSLEEP.SYNCS 0x989680 ;  /* 0x009896800000895d */ /* 0x008fea0003900000 */
[----:B------:R-:W3:Y:S02]  /*9220*/  @!P0 SYNCS.PHASECHK.TRANS64 P0, [R0+URZ+0x50], R3 ;  /* 0x00005003000085a7 */ /* 0x000ee400080010ff */
[----:B---3--:R-:W-:Y:S05]  /*9230*/  @!P0 BRA `(.L_x_186) ;  /* 0xfffffffc00f08947 */ /* 0x008fea000383ffff */
[----:B------:R-:W-:Y:S05]  /*9240*/  BRA `(.L_x_187) ;  /* 0xffffffc000147947 */ /* 0x000fea000383ffff */
.L_x_97:
[----:B-1----:R-:W-:-:S07]  /*9250*/  MOV R0, UR5 ;  /* 0x0000000500007c02 */ /* 0x002fce0008000f00 */
.L_x_188:
[----:B-1----:R1:W3:Y:S02]  /*9260*/  SYNCS.PHASECHK.TRANS64.TRYWAIT P0, [R0+URZ+0x58], R3 ;  /* 0x00005803000075a7 */ /* 0x0022e400080011ff */
[----:B---3--:R-:W-:Y:S05]  /*9270*/  @!P0 NANOSLEEP.SYNCS 0x989680 ;  /* 0x009896800000895d */ /* 0x008fea0003900000 */
[----:B------:R-:W3:Y:S02]  /*9280*/  @!P0 SYNCS.PHASECHK.TRANS64 P0, [R0+URZ+0x58], R3 ;  /* 0x00005803000085a7 */ /* 0x000ee400080010ff */
[----:B---3--:R-:W-:Y:S05]  /*9290*/  @!P0 BRA `(.L_x_188) ;  /* 0xfffffffc00f08947 */ /* 0x008fea000383ffff */
[----:B------:R-:W-:Y:S05]  /*92a0*/  BRA `(.L_x_189) ;  /* 0xffffffc000047947 */ /* 0x000fea000383ffff */
.L_x_98:
[----:B-1----:R-:W-:-:S07]  /*92b0*/  MOV R0, UR5 ;  /* 0x0000000500007c02 */ /* 0x002fce0008000f00 */
.L_x_190:
[----:B-1----:R1:W3:Y:S02]  /*92c0*/  SYNCS.PHASECHK.TRANS64.TRYWAIT P0, [R0+URZ+0x60], R3 ;  /* 0x00006003000075a7 */ /* 0x0022e400080011ff */
[----:B---3--:R-:W-:Y:S05]  /*92d0*/  @!P0 NANOSLEEP.SYNCS 0x989680 ;  /* 0x009896800000895d */ /* 0x008fea0003900000 */
[----:B------:R-:W3:Y:S02]  /*92e0*/  @!P0 SYNCS.PHASECHK.TRANS64 P0, [R0+URZ+0x60], R3 ;  /* 0x00006003000085a7 */ /* 0x000ee400080010ff */
[----:B---3--:R-:W-:Y:S05]  /*92f0*/  @!P0 BRA `(.L_x_190) ;  /* 0xfffffffc00f08947 */ /* 0x008fea000383ffff */
[----:B------:R-:W-:Y:S05]  /*9300*/  BRA `(.L_x_191) ;  /* 0xffffffbc00f47947 */ /* 0x000fea000383ffff */
.L_x_100:
[----:B--2---:R2:W3:Y:S02]  /*9310*/  SYNCS.PHASECHK.TRANS64.TRYWAIT P0, [R0+URZ+0x80], R3 ;  /* 0x00008003000075a7 */ /* 0x0044e400080011ff */
[----:B---3--:R-:W-:Y:S05]  /*9320*/  @!P0 NANOSLEEP.SYNCS 0x989680 ;  /* 0x009896800000895d */ /* 0x008fea0003900000 */
[----:B------:R-:W3:Y:S02]  /*9330*/  @!P0 SYNCS.PHASECHK.TRANS64 P0, [R0+URZ+0x80], R3 ;  /* 0x00008003000085a7 */ /* 0x000ee400080010ff */
[----:B---3--:R-:W-:Y:S05]  /*9340*/  @!P0 BRA `(.L_x_100) ;  /* 0xfffffffc00f08947 */ /* 0x008fea000383ffff */
[----:B------:R-:W-:Y:S05]  /*9350*/  BRA `(.L_x_192) ;  /* 0xffffffc000c47947 */ /* 0x000fea000383ffff */
.L_x_111:
[----:B-1----:R-:W-:Y:S04]  /*9360*/  MOV R0, UR48 ;  /* 0x0000003000007c02 */ /* 0x002fe80008000f00 */
[----:B------:R1:W3:Y:S03]  /*9370*/  SYNCS.PHASECHK.TRANS64.TRYWAIT P1, [R0+URZ+0x30], R5 ;  /* 0x00003005000075a7 */ /* 0x0002e600080211ff */
[----:B---3--:R-:W-:Y:S05]  /*9380*/  @!P1 NANOSLEEP.SYNCS 0x989680 ;  /* 0x009896800000995d */ /* 0x008fea0003900000 */
[----:B------:R-:W3:Y:S02]  /*9390*/  @!P1 SYNCS.PHASECHK.TRANS64 P1, [R0+URZ+0x30], R5 ;  /* 0x00003005000095a7 */ /* 0x000ee400080210ff */
[----:B---3--:R-:W-:Y:S05]  /*93a0*/  @!P1 BRA `(.L_x_111) ;  /* 0xfffffffc00ec9947 */ /* 0x008fea000383ffff */
[----:B------:R-:W-:Y:S05]  /*93b0*/  BRA `(.L_x_110) ;  /* 0xffffffcc00cc7947 */ /* 0x000fea000383ffff */
.L_x_113:
[----:B-1----:R1:W4:Y:S02]  /*93c0*/  SYNCS.PHASECHK.TRANS64.TRYWAIT P0, [R74+URZ+0xa0], R3 ;  /* 0x0000a0034a0075a7 */ /* 0x00232400080011ff */
[----:B----4-:R-:W-:Y:S05]  /*93d0*/  @!P0 NANOSLEEP.SYNCS 0x989680 ;  /* 0x009896800000895d */ /* 0x010fea0003900000 */
[----:B------:R-:W4:Y:S02]  /*93e0*/  @!P0 SYNCS.PHASECHK.TRANS64 P0, [R74+URZ+0xa0], R3 ;  /* 0x0000a0034a0085a7 */ /* 0x000f2400080010ff */
[----:B----4-:R-:W-:Y:S05]  /*93f0*/  @!P0 BRA `(.L_x_113) ;  /* 0xfffffffc00f08947 */ /* 0x010fea000383ffff */
[----:B------:R-:W-:Y:S05]  /*9400*/  BRA `(.L_x_112) ;  /* 0xffffffcc00ec7947 */ /* 0x000fea000383ffff */
.L_x_122:
[----:B--2---:R2:W3:Y:S02]  /*9410*/  SYNCS.PHASECHK.TRANS64.TRYWAIT P0, [R3+URZ+0x30], R0 ;  /* 0x00003000030075a7 */ /* 0x0044e400080011ff */
[----:B---3--:R-:W-:Y:S05]  /*9420*/  @!P0 NANOSLEEP.SYNCS 0x989680 ;  /* 0x009896800000895d */ /* 0x008fea0003900000 */
[----:B------:R-:W3:Y:S02]  /*9430*/  @!P0 SYNCS.PHASECHK.TRANS64 P0, [R3+URZ+0x30], R0 ;  /* 0x00003000030085a7 */ /* 0x000ee400080010ff */
[----:B---3--:R-:W-:Y:S05]  /*9440*/  @!P0 BRA `(.L_x_122) ;  /* 0xfffffffc00f08947 */ /* 0x008fea000383ffff */
[----:B------:R-:W-:Y:S05]  /*9450*/  BRA `(.L_x_121) ;  /* 0xffffffd400f87947 */ /* 0x000fea000383ffff */
.L_x_130:
[----:B--2---:R2:W3:Y:S02]  /*9460*/  SYNCS.PHASECHK.TRANS64.TRYWAIT P0, [R83+URZ+0x30], R4 ;  /* 0x00003004530075a7 */ /* 0x0044e400080011ff */
[----:B---3--:R-:W-:Y:S05]  /*9470*/  @!P0 NANOSLEEP.SYNCS 0x989680 ;  /* 0x009896800000895d */ /* 0x008fea0003900000 */
[----:B------:R-:W3:Y:S02]  /*9480*/  @!P0 SYNCS.PHASECHK.TRANS64 P0, [R83+URZ+0x30], R4 ;  /* 0x00003004530085a7 */ /* 0x000ee400080010ff */
[----:B---3--:R-:W-:Y:S05]  /*9490*/  @!P0 BRA `(.L_x_130) ;  /* 0xfffffffc00f08947 */ /* 0x008fea000383ffff */
[----:B------:R-:W-:Y:S05]  /*94a0*/  BRA `(.L_x_129) ;  /* 0xffffffe000147947 */ /* 0x000fea000383ffff */
.L_x_138:
[----:B--2---:R2:W3:Y:S02]  /*94b0*/  SYNCS.PHASECHK.TRANS64.TRYWAIT P0, [R88+URZ+0x30], R3 ;  /* 0x00003003580075a7 */ /* 0x0044e400080011ff */
[----:B---3--:R-:W-:Y:S05]  /*94c0*/  @!P0 NANOSLEEP.SYNCS 0x989680 ;  /* 0x009896800000895d */ /* 0x008fea0003900000 */
[----:B------:R-:W3:Y:S02]  /*94d0*/  @!P0 SYNCS.PHASECHK.TRANS64 P0, [R88+URZ+0x30], R3 ;  /* 0x00003003580085a7 */ /* 0x000ee400080010ff */
[----:B---3--:R-:W-:Y:S05]  /*94e0*/  @!P0 BRA `(.L_x_138) ;  /* 0xfffffffc00f08947 */ /* 0x008fea000383ffff */
[----:B------:R-:W-:Y:S05]  /*94f0*/  BRA `(.L_x_137) ;  /* 0xffffffe800307947 */ /* 0x000fea000383ffff */
        .weak           $__internal_0_$__cuda_sm10x_tcgen05_guardrail_trap_col_being_dealloced_not_returned_by_alloc
        .type           $__internal_0_$__cuda_sm10x_tcgen05_guardrail_trap_col_being_dealloced_not_returned_by_alloc,@function
        .size           $__internal_0_$__cuda_sm10x_tcgen05_guardrail_trap_col_being_dealloced_not_returned_by_alloc,($__internal_1_$__cuda_sm10x_tcgen05_guardrail_trap_phase_invalid_during_alloc - $__internal_0_$__cuda_sm10x_tcgen05_guardrail_trap_col_being_dealloced_not_returned_by_alloc)
$__internal_0_$__cuda_sm10x_tcgen05_guardrail_trap_col_being_dealloced_not_returned_by_alloc:
[----:B------:R-:W-:Y:S05]  /*9500*/  BPT.TRAP 0x1 ;  /* 0x000000040000795c */ /* 0x000fea0000300000 */
[----:B------:R-:W-:-:S04]  /*9510*/  HFMA2 R3, -RZ, RZ, 0, 0 ;  /* 0x00000000ff037431 */ /* 0x000fc800000001ff */
[----:B------:R-:W-:Y:S05]  /*9520*/  RET.REL.NODEC R2 `(_ZN7cutlass13device_kernelINS_4gemm6kernel13GemmUniversalIN4cute5tupleIJiiiiEEENS1_10collective13CollectiveMmaINS1_35MainloopSm100TmaUmmaWarpSpecializedILi3ELi2ELi4ENS5_IJNS4_1CILi2EEESB_NSA_ILi1EEEEEEEENS5_IJNSA_ILi128EEESF_NSA_ILi64EEEEEENS_6half_tENS5_IJSC_llEEESI_NS5_IJlSC_lEEENS4_8TiledMMAINS4_8MMA_AtomIJNS4_26SM100_MMA_F16BF16_2x1SM_SSISI_SI_fLi128ELi128ELNS4_4UMMA5MajorE1ELSP_0ELNSO_7ScaleInE0ELSQ_0EEEEEENS4_6LayoutINS5_IJSC_SC_SC_EEENS5_IJNSA_ILi0EEESV_SV_EEEEENS5_IJNS4_10UnderscoreESY_SY_EEEEENS4_28SM100_TMA_2SM_LOAD_MULTICASTENS4_14ComposedLayoutINS4_7SwizzleILi3ELi4ELi3EEENS4_18smem_ptr_flag_bitsILi16EEENST_INS5_IJSG_NSA_ILi8EEEEEENS5_IJSC_SG_EEEEEEEvNS4_8identityENS4_18SM100_TMA_2SM_LOADENS12_IS14_S16_NST_INS5_IJS17_SG_EEENS5_IJSG_SC_EEEEEEEvS1C_EENS_8epilogue10collective18CollectiveEpilogueINS1J_23Sm100TmaWarpSpecializedILi4ELi2ELi16ELb1ELb0EEEJNS5_IJSG_SF_SG_EEENS5_IJNST_ISG_SC_EENST_INS5_IJNSA_ILi16EEESB_EEES19_EEEEESI_SK_SI_SK_NS1J_6fusion15FusionCallbacksIS1N_NS1U_17LinearCombinationISI_fSI_fLNS_15FloatRoundStyleE2EEES1O_S1T_JEEENS4_5SM1004TMEM4LOAD26SM100_TMEM_LOAD_32dp32b16xENS4_13SM90_TMA_LOADENS12_INS13_ILi1ELi4ELi3EEES16_NST_INS5_IJS17_S1Q_EEENS5_IJS1Q_SC_EEEEEEENS4_39AutoVectorizingCopyWithAssumedAlignmentILi128EEENS4_14SM90_TMA_STOREES29_S2B_S2B_EEEvvEEEEvNT_6ParamsE) ;  /* 0xffffff6802b47950 */ /* 0x000fea0003c3ffff */
        .weak           $__internal_1_$__cuda_sm10x_tcgen05_guardrail_trap_phase_invalid_during_alloc
        .type           $__internal_1_$__cuda_sm10x_tcgen05_guardrail_trap_phase_invalid_during_alloc,@function
        .size           $__internal_1_$__cuda_sm10x_tcgen05_guardrail_trap_phase_invalid_during_alloc,($__internal_2_$__cuda_sm10x_tcgen05_guardrail_trap_unallocated_columns_being_dealloced - $__internal_1_$__cuda_sm10x_tcgen05_guardrail_trap_phase_invalid_during_alloc)
$__internal_1_$__cuda_sm10x_tcgen05_guardrail_trap_phase_invalid_during_alloc:
[----:B------:R-:W-:Y:S05]  /*9530*/  BPT.TRAP 0x1 ;  /* 0x000000040000795c */ /* 0x000fea0000300000 */
[----:B------:R-:W-:-:S04]  /*9540*/  MOV R3, 0x0 ;  /* 0x0000000000037802 */ /* 0x000fc80000000f00 */
[----:B------:R-:W-:Y:S05]  /*9550*/  RET.REL.NODEC R2 `(_ZN7cutlass13device_kernelINS_4gemm6kernel13GemmUniversalIN4cute5tupleIJiiiiEEENS1_10collective13CollectiveMmaINS1_35MainloopSm100TmaUmmaWarpSpecializedILi3ELi2ELi4ENS5_IJNS4_1CILi2EEESB_NSA_ILi1EEEEEEEENS5_IJNSA_ILi128EEESF_NSA_ILi64EEEEEENS_6half_tENS5_IJSC_llEEESI_NS5_IJlSC_lEEENS4_8TiledMMAINS4_8MMA_AtomIJNS4_26SM100_MMA_F16BF16_2x1SM_SSISI_SI_fLi128ELi128ELNS4_4UMMA5MajorE1ELSP_0ELNSO_7ScaleInE0ELSQ_0EEEEEENS4_6LayoutINS5_IJSC_SC_SC_EEENS5_IJNSA_ILi0EEESV_SV_EEEEENS5_IJNS4_10UnderscoreESY_SY_EEEEENS4_28SM100_TMA_2SM_LOAD_MULTICASTENS4_14ComposedLayoutINS4_7SwizzleILi3ELi4ELi3EEENS4_18smem_ptr_flag_bitsILi16EEENST_INS5_IJSG_NSA_ILi8EEEEEENS5_IJSC_SG_EEEEEEEvNS4_8identityENS4_18SM100_TMA_2SM_LOADENS12_IS14_S16_NST_INS5_IJS17_SG_EEENS5_IJSG_SC_EEEEEEEvS1C_EENS_8epilogue10collective18CollectiveEpilogueINS1J_23Sm100TmaWarpSpecializedILi4ELi2ELi16ELb1ELb0EEEJNS5_IJSG_SF_SG_EEENS5_IJNST_ISG_SC_EENST_INS5_IJNSA_ILi16EEESB_EEES19_EEEEESI_SK_SI_SK_NS1J_6fusion15FusionCallbacksIS1N_NS1U_17LinearCombinationISI_fSI_fLNS_15FloatRoundStyleE2EEES1O_S1T_JEEENS4_5SM1004TMEM4LOAD26SM100_TMEM_LOAD_32dp32b16xENS4_13SM90_TMA_LOADENS12_INS13_ILi1ELi4ELi3EEES16_NST_INS5_IJS17_S1Q_EEENS5_IJS1Q_SC_EEEEEEENS4_39AutoVectorizingCopyWithAssumedAlignmentILi128EEENS4_14SM90_TMA_STOREES29_S2B_S2B_EEEvvEEEEvNT_6ParamsE) ;  /* 0xffffff6802a87950 */ /* 0x000fea0003c3ffff */
        .weak           $__internal_2_$__cuda_sm10x_tcgen05_guardrail_trap_unallocated_columns_being_dealloced
        .type           $__internal_2_$__cuda_sm10x_tcgen05_guardrail_trap_unallocated_columns_being_dealloced,@function
        .size           $__internal_2_$__cuda_sm10x_tcgen05_guardrail_trap_unallocated_columns_being_dealloced,(.L_x_194 - $__internal_2_$__cuda_sm10x_tcgen05_guardrail_trap_unallocated_columns_being_dealloced)
$__internal_2_$__cuda_sm10x_tcgen05_guardrail_trap_unallocated_columns_being_dealloced:
[----:B------:R-:W-:Y:S05]  /*9560*/  BPT.TRAP 0x1 ;  /* 0x000000040000795c */ /* 0x000fea0000300000 */
[----:B------:R-:W-:-:S04]  /*9570*/  HFMA2 R3, -RZ, RZ, 0, 0 ;  /* 0x00000000ff037431 */ /* 0x000fc800000001ff */
[----:B------:R-:W-:Y:S05]  /*9580*/  RET.REL.NODEC R2 `(_ZN7cutlass13device_kernelINS_4gemm6kernel13GemmUniversalIN4cute5tupleIJiiiiEEENS1_10collective13CollectiveMmaINS1_35MainloopSm100TmaUmmaWarpSpecializedILi3ELi2ELi4ENS5_IJNS4_1CILi2EEESB_NSA_ILi1EEEEEEEENS5_IJNSA_ILi128EEESF_NSA_ILi64EEEEEENS_6half_tENS5_IJSC_llEEESI_NS5_IJlSC_lEEENS4_8TiledMMAINS4_8MMA_AtomIJNS4_26SM100_MMA_F16BF16_2x1SM_SSISI_SI_fLi128ELi128ELNS4_4UMMA5MajorE1ELSP_0ELNSO_7ScaleInE0ELSQ_0EEEEEENS4_6LayoutINS5_IJSC_SC_SC_EEENS5_IJNSA_ILi0EEESV_SV_EEEEENS5_IJNS4_10UnderscoreESY_SY_EEEEENS4_28SM100_TMA_2SM_LOAD_MULTICASTENS4_14ComposedLayoutINS4_7SwizzleILi3ELi4ELi3EEENS4_18smem_ptr_flag_bitsILi16EEENST_INS5_IJSG_NSA_ILi8EEEEEENS5_IJSC_SG_EEEEEEEvNS4_8identityENS4_18SM100_TMA_2SM_LOADENS12_IS14_S16_NST_INS5_IJS17_SG_EEENS5_IJSG_SC_EEEEEEEvS1C_EENS_8epilogue10collective18CollectiveEpilogueINS1J_23Sm100TmaWarpSpecializedILi4ELi2ELi16ELb1ELb0EEEJNS5_IJSG_SF_SG_EEENS5_IJNST_ISG_SC_EENST_INS5_IJNSA_ILi16EEESB_EEES19_EEEEESI_SK_SI_SK_NS1J_6fusion15FusionCallbacksIS1N_NS1U_17LinearCombinationISI_fSI_fLNS_15FloatRoundStyleE2EEES1O_S1T_JEEENS4_5SM1004TMEM4LOAD26SM100_TMEM_LOAD_32dp32b16xENS4_13SM90_TMA_LOADENS12_INS13_ILi1ELi4ELi3EEES16_NST_INS5_IJS17_S1Q_EEENS5_IJS1Q_SC_EEEEEEENS4_39AutoVectorizingCopyWithAssumedAlignmentILi128EEENS4_14SM90_TMA_STOREES29_S2B_S2B_EEEvvEEEEvNT_6ParamsE) ;  /* 0xffffff68029c7950 */ /* 0x000fea0003c3ffff */
.L_x_193:
[----:B------:R-:W-:-:S00]  /*9590*/  BRA `(.L_x_193) ;  /* 0xfffffffc00fc7947 */ /* 0x000fc0000383ffff */
[----:B------:R-:W-:-:S00]  /*95a0*/  NOP ;  /* 0x0000000000007918 */ /* 0x000fc00000000000 */
        /* <DEDUP_REMOVED lines=13> */
.L_x_194:


//--------------------- .nv.global.init           --------------------------
	.section	.nv.global.init,"aw",@progbits
.nv.global.init:
	.type		$str$27,@object
	.size		$str$27,($str$28 - $str$27)
$str$27:
        /*0000*/ 	.byte	0x28, 0x61, 0x64, 0x64, 0x72, 0x65, 0x73, 0x73, 0x20, 0x26, 0x20, 0x6d, 0x61, 0x73, 0x6b, 0x29
        /*0010*/ 	.byte	0x20, 0x3d, 0x3d, 0x20, 0x30, 0x00
	.type		$str$28,@object
	.size		$str$28,($str$26 - $str$28)
$str$28:
        /*0016*/ 	.byte	0x2f, 0x74, 0x6d, 0x70, 0x2f, 0x63, 0x75, 0x74, 0x6c, 0x61, 0x73, 0x73, 0x5f, 0x73, 0x77, 0x65
        /*0026*/ 	.byte	0x65, 0x70, 0x5f, 0x73, 0x72, 0x63, 0x2f, 0x69, 0x6e, 0x63, 0x6c, 0x75, 0x64, 0x65, 0x2f, 0x63
        /*0036*/ 	.byte	0x75, 0x74, 0x65, 0x2f, 0x70, 0x6f, 0x69, 0x6e, 0x74, 0x65, 0x72, 0x5f, 0x66, 0x6c, 0x61, 0x67
        /*0046*/ 	.byte	0x67, 0x65, 0x64, 0x2e, 0x68, 0x70, 0x70, 0x00
	.type		$str$26,@object
	.size		$str$26,($str$25 - $str$26)
$str$26:
        /*004e*/ 	.byte	0x2f, 0x74, 0x6d, 0x70, 0x2f, 0x63, 0x75, 0x74, 0x6c, 0x61, 0x73, 0x73, 0x5f, 0x73, 0x77, 0x65
        /*005e*/ 	.byte	0x65, 0x70, 0x5f, 0x73, 0x72, 0x63, 0x2f, 0x69, 0x6e, 0x63, 0x6c, 0x75, 0x64, 0x65, 0x2f, 0x63
        /*006e*/ 	.byte	0x75, 0x74, 0x65, 0x2f, 0x61, 0x74, 0x6f, 0x6d, 0x2f, 0x63, 0x6f, 0x70, 0x79, 0x5f, 0x74, 0x72
        /*007e*/ 	.byte	0x61, 0x69, 0x74, 0x73, 0x5f, 0x73, 0x6d, 0x31, 0x30, 0x30, 0x2e, 0x68, 0x70, 0x70, 0x00
	.type		$str$25,@object
	.size		$str$25,(__unnamed_1 - $str$25)
$str$25:
        /*008d*/ 	.byte	0x28, 0x28, 0x75, 0x69, 0x6e, 0x74, 0x33, 0x32, 0x5f, 0x74, 0x28, 0x74, 0x68, 0x72, 0x65, 0x61
        /*009d*/ 	.byte	0x64, 0x49, 0x64, 0x78, 0x2e, 0x78, 0x29, 0x20, 0x2f, 0x20, 0x33, 0x32, 0x29, 0x20, 0x25, 0x20
        /*00ad*/ 	.byte	0x34, 0x29, 0x20, 0x3d, 0x3d, 0x20, 0x28, 0x28, 0x28, 0x74, 0x6d, 0x65, 0x6d, 0x5f, 0x61, 0x64
        /*00bd*/ 	.byte	0x64, 0x72, 0x20, 0x3e, 0x3e, 0x20, 0x31, 0x36, 0x29, 0x20, 0x2f, 0x20, 0x33, 0x32, 0x29, 0x20
        /*00cd*/ 	.byte	0x25, 0x20, 0x34, 0x29, 0x00
	.type		__unnamed_1,@object
	.size		__unnamed_1,(__unnamed_2 - __unnamed_1)
__unnamed_1:
        /*00d2*/ 	.byte	0x61, 0x75, 0x74, 0x6f, 0x20, 0x63, 0x75, 0x74, 0x65, 0x3a, 0x3a, 0x61, 0x73, 0x5f, 0x70, 0x6f
        /* <DEDUP_REMOVED lines=24> */
        /*0262*/ 	.byte	0x34, 0x38, 0x3e, 0x3e, 0x3e, 0x3e, 0x5d, 0x00
	.type		__unnamed_2,@object
	.size		__unnamed_2,(.L_2 - __unnamed_2)
__unnamed_2:
        /* <DEDUP_REMOVED lines=40> */
        /*04ea*/ 	.byte	0x3a, 0x3a, 0x43, 0x3c, 0x30, 0x3e, 0x3e, 0x3e, 0x3e, 0x5d, 0x00
.L_2:


//--------------------- .nv.shared._ZN7cutlass13device_kernelINS_4gemm6kernel13GemmUniversalIN4cute5tupleIJiiiiEEENS1_10collective13CollectiveMmaINS1_35MainloopSm100TmaUmmaWarpSpecializedILi3ELi2ELi4ENS5_IJNS4_1CILi2EEESB_NSA_ILi1EEEEEEEENS5_IJNSA_ILi128EEESF_NSA_ILi64EEEEEENS_6half_tENS5_IJSC_llEEESI_NS5_IJlSC_lEEENS4_8TiledMMAINS4_8MMA_AtomIJNS4_26SM100_MMA_F16BF16_2x1SM_SSISI_SI_fLi128ELi128ELNS4_4UMMA5MajorE1ELSP_0ELNSO_7ScaleInE0ELSQ_0EEEEEENS4_6LayoutINS5_IJSC_SC_SC_EEENS5_IJNSA_ILi0EEESV_SV_EEEEENS5_IJNS4_10UnderscoreESY_SY_EEEEENS4_28SM100_TMA_2SM_LOAD_MULTICASTENS4_14ComposedLayoutINS4_7SwizzleILi3ELi4ELi3EEENS4_18smem_ptr_flag_bitsILi16EEENST_INS5_IJSG_NSA_ILi8EEEEEENS5_IJSC_SG_EEEEEEEvNS4_8identityENS4_18SM100_TMA_2SM_LOADENS12_IS14_S16_NST_INS5_IJS17_SG_EEENS5_IJSG_SC_EEEEEEEvS1C_EENS_8epilogue10collective18CollectiveEpilogueINS1J_23Sm100TmaWarpSpecializedILi4ELi2ELi16ELb1ELb0EEEJNS5_IJSG_SF_SG_EEENS5_IJNST_ISG_SC_EENST_INS5_IJNSA_ILi16EEESB_EEES19_EEEEESI_SK_SI_SK_NS1J_6fusion15FusionCallbacksIS1N_NS1U_17LinearCombinationISI_fSI_fLNS_15FloatRoundStyleE2EEES1O_S1T_JEEENS4_5SM1004TMEM4LOAD26SM100_TMEM_LOAD_32dp32b16xENS4_13SM90_TMA_LOADENS12_INS13_ILi1ELi4ELi3EEES16_NST_INS5_IJS17_S1Q_EEENS5_IJS1Q_SC_EEEEEEENS4_39AutoVectorizingCopyWithAssumedAlignmentILi128EEENS4_14SM90_TMA_STOREES29_S2B_S2B_EEEvvEEEEvNT_6ParamsE --------------------------
	.section	.nv.shared._ZN7cutlass13device_kernelINS_4gemm6kernel13GemmUniversalIN4cute5tupleIJiiiiEEENS1_10collective13CollectiveMmaINS1_35MainloopSm100TmaUmmaWarpSpecializedILi3ELi2ELi4ENS5_IJNS4_1CILi2EEESB_NSA_ILi1EEEEEEEENS5_IJNSA_ILi128EEESF_NSA_ILi64EEEEEENS_6half_tENS5_IJSC_llEEESI_NS5_IJlSC_lEEENS4_8TiledMMAINS4_8MMA_AtomIJNS4_26SM100_MMA_F16BF16_2x1SM_SSISI_SI_fLi128ELi128ELNS4_4UMMA5MajorE1ELSP_0ELNSO_7ScaleInE0ELSQ_0EEEEEENS4_6LayoutINS5_IJSC_SC_SC_EEENS5_IJNSA_ILi0EEESV_SV_EEEEENS5_IJNS4_10UnderscoreESY_SY_EEEEENS4_28SM100_TMA_2SM_LOAD_MULTICASTENS4_14ComposedLayoutINS4_7SwizzleILi3ELi4ELi3EEENS4_18smem_ptr_flag_bitsILi16EEENST_INS5_IJSG_NSA_ILi8EEEEEENS5_IJSC_SG_EEEEEEEvNS4_8identityENS4_18SM100_TMA_2SM_LOADENS12_IS14_S16_NST_INS5_IJS17_SG_EEENS5_IJSG_SC_EEEEEEEvS1C_EENS_8epilogue10collective18CollectiveEpilogueINS1J_23Sm100TmaWarpSpecializedILi4ELi2ELi16ELb1ELb0EEEJNS5_IJSG_SF_SG_EEENS5_IJNST_ISG_SC_EENST_INS5_IJNSA_ILi16EEESB_EEES19_EEEEESI_SK_SI_SK_NS1J_6fusion15FusionCallbacksIS1N_NS1U_17LinearCombinationISI_fSI_fLNS_15FloatRoundStyleE2EEES1O_S1T_JEEENS4_5SM1004TMEM4LOAD26SM100_TMEM_LOAD_32dp32b16xENS4_13SM90_TMA_LOADENS12_INS13_ILi1ELi4ELi3EEES16_NST_INS5_IJS17_S1Q_EEENS5_IJS1Q_SC_EEEEEEENS4_39AutoVectorizingCopyWithAssumedAlignmentILi128EEENS4_14SM90_TMA_STOREES29_S2B_S2B_EEEvvEEEEvNT_6ParamsE,"aw",@nobits
	.sectionflags	@""
	.align	16
	.zero		1024


//--------------------- .nv.shared.reserved.0     --------------------------
	.section	.nv.shared.reserved.0,"aw",@nobits
	.weak		__nv_reservedSMEM_offset_0_alias
	.size		__nv_reservedSMEM_offset_0_alias, 0, 64
	.other		__nv_reservedSMEM_offset_0_alias,@"STO_CUDA_RESERVED_SHARED STV_DEFAULT"
__nv_reservedSMEM_offset_0_alias:
	.zero		0
.nv.shared.reserved.0:
	.zero		64
	.weak		__nv_reservedSMEM_tcgen05_partition
	.type		__nv_reservedSMEM_tcgen05_partition,@object
	.size		__nv_reservedSMEM_tcgen05_partition,(.L_0 - __nv_reservedSMEM_tcgen05_partition)
__nv_reservedSMEM_tcgen05_partition:
	.zero		32
.L_0:


//--------------------- .nv.global                --------------------------
	.section	.nv.global,"aw",@nobits
.nv.global:
	.type		_ZN40_INTERNAL_c109106f_4_k_cu_ed04c3b9_361464cute1_E,@object
	.size		_ZN40_INTERNAL_c109106f_4_k_cu_ed04c3b9_361464cute1_E,(_ZN40_INTERNAL_c109106f_4_k_cu_ed04c3b9_361464cuda3std3__45__cpo6cbeginE - _ZN40_INTERNAL_c109106f_4_k_cu_ed04c3b9_361464cute1_E)
_ZN40_INTERNAL_c109106f_4_k_cu_ed04c3b9_361464cute1_E:
	.zero		1
	.type		_ZN40_INTERNAL_c109106f_4_k_cu_ed04c3b9_361464cuda3std3__45__cpo6cbeginE,@object
	.size		_ZN40_INTERNAL_c109106f_4_k_cu_ed04c3b9_361464cuda3std3__45__cpo6cbeginE,(_ZN40_INTERNAL_c109106f_4_k_cu_ed04c3b9_361464cuda3std3__48in_placeE - _ZN40_INTERNAL_c109106f_4_k_cu_ed04c3b9_361464cuda3std3__45__cpo6cbeginE)
_ZN40_INTERNAL_c109106f_4_k_cu_ed04c3b9_361464cuda3std3__45__cpo6cbeginE:
	.zero		1
	.type		_ZN40_INTERNAL_c109106f_4_k_cu_ed04c3b9_361464cuda3std3__48in_placeE,@object
	.size		_ZN40_INTERNAL_c109106f_4_k_cu_ed04c3b9_361464cuda3std3__48in_placeE,(_ZN40_INTERNAL_c109106f_4_k_cu_ed04c3b9_361464cuda3std6ranges3__45__cpo9iter_moveE - _ZN40_INTERNAL_c109106f_4_k_cu_ed04c3b9_361464cuda3std3__48in_placeE)
_ZN40_INTERNAL_c109106f_4_k_cu_ed04c3b9_361464cuda3std3__48in_placeE:
	.zero		1
	.type		_ZN40_INTERNAL_c109106f_4_k_cu_ed04c3b9_361464cuda3std6ranges3__45__cpo9iter_moveE,@object
	.size		_ZN40_INTERNAL_c109106f_4_k_cu_ed04c3b9_361464cuda3std6ranges3__45__cpo9iter_moveE,(_ZN40_INTERNAL_c109106f_4_k_cu_ed04c3b9_361464cuda3std3__45__cpo5beginE - _ZN40_INTERNAL_c109106f_4_k_cu_ed04c3b9_361464cuda3std6ranges3__45__cpo9iter_moveE)
_ZN40_INTERNAL_c109106f_4_k_cu_ed04c3b9_361464cuda3std6ranges3__45__cpo9iter_moveE:
	.zero		1
	.type		_ZN40_INTERNAL_c109106f_4_k_cu_ed04c3b9_361464cuda3std3__45__cpo5beginE,@object
	.size		_ZN40_INTERNAL_c109106f_4_k_cu_ed04c3b9_361464cuda3std3__45__cpo5beginE,(_ZN40_INTERNAL_c109106f_4_k_cu_ed04c3b9_361464cuda3std3__442_GLOBAL__N__c109106f_4_k_cu_ed04c3b9_361466ignoreE - _ZN40_INTERNAL_c109106f_4_k_cu_ed04c3b9_361464cuda3std3__45__cpo5beginE)
_ZN40_INTERNAL_c109106f_4_k_cu_ed04c3b9_361464cuda3std3__45__cpo5beginE:
	.zero		1
	.type		_ZN40_INTERNAL_c109106f_4_k_cu_ed04c3b9_361464cuda3std3__442_GLOBAL__N__c109106f_4_k_cu_ed04c3b9_361466ignoreE,@object
	.size		_ZN40_INTERNAL_c109106f_4_k_cu_ed04c3b9_361464cuda3std3__442_GLOBAL__N__c109106f_4_k_cu_ed04c3b9_361466ignoreE,(_ZN40_INTERNAL_c109106f_4_k_cu_ed04c3b9_361464cute7productE - _ZN40_INTERNAL_c109106f_4_k_cu_ed04c3b9_361464cuda3std3__442_GLOBAL__N__c109106f_4_k_cu_ed04c3b9_361466ignoreE)
_ZN40_INTERNAL_c109106f_4_k_cu_ed04c3b9_361464cuda3std3__442_GLOBAL__N__c109106f_4_k_cu_ed04c3b9_361466ignoreE:
	.zero		1
	.type		_ZN40_INTERNAL_c109106f_4_k_cu_ed04c3b9_361464cute7productE,@object
	.size		_ZN40_INTERNAL_c109106f_4_k_cu_ed04c3b9_361464cute7productE,(_ZN40_INTERNAL_c109106f_4_k_cu_ed04c3b9_361464cuda3std3__45__cpo3endE - _ZN40_INTERNAL_c109106f_4_k_cu_ed04c3b9_361464cute7productE)
_ZN40_INTERNAL_c109106f_4_k_cu_ed04c3b9_361464cute7productE:
	.zero		1
	.type		_ZN40_INTERNAL_c109106f_4_k_cu_ed04c3b9_361464cuda3std3__45__cpo3endE,@object
	.size		_ZN40_INTERNAL_c109106f_4_k_cu_ed04c3b9_361464cuda3std3__45__cpo3endE,(_ZN40_INTERNAL_c109106f_4_k_cu_ed04c3b9_361464cuda3std3__419piecewise_constructE - _ZN40_INTERNAL_c109106f_4_k_cu_ed04c3b9_361464cuda3std3__45__cpo3endE)
_ZN40_INTERNAL_c109106f_4_k_cu_ed04c3b9_361464cuda3std3__45__cpo3endE:
	.zero		1
	.type		_ZN40_INTERNAL_c109106f_4_k_cu_ed04c3b9_361464cuda3std3__419piecewise_constructE,@object
	.size		_ZN40_INTERNAL_c109106f_4_k_cu_ed04c3b9_361464cuda3std3__419piecewise_constructE,(_ZN40_INTERNAL_c109106f_4_k_cu_ed04c3b9_361464cuda3std3__45__cpo4cendE - _ZN40_INTERNAL_c109106f_4_k_cu_ed04c3b9_361464cuda3std3__419piecewise_constructE)
_ZN40_INTERNAL_c109106f_4_k_cu_ed04c3b9_361464cuda3std3__419piecewise_constructE:
	.zero		1
	.type		_ZN40_INTERNAL_c109106f_4_k_cu_ed04c3b9_361464cuda3std3__45__cpo4cendE,@object
	.size		_ZN40_INTERNAL_c109106f_4_k_cu_ed04c3b9_361464cuda3std3__45__cpo4cendE,(_ZN40_INTERNAL_c109106f_4_k_cu_ed04c3b9_361464cuda3std6ranges3__45__cpo4swapE - _ZN40_INTERNAL_c109106f_4_k_cu_ed04c3b9_361464cuda3std3__45__cpo4cendE)
_ZN40_INTERNAL_c109106f_4_k_cu_ed04c3b9_361464cuda3std3__45__cpo4cendE:
	.zero		1
	.type		_ZN40_INTERNAL_c109106f_4_k_cu_ed04c3b9_361464cuda3std6ranges3__45__cpo4swapE,@object
	.size		_ZN40_INTERNAL_c109106f_4_k_cu_ed04c3b9_361464cuda3std6ranges3__45__cpo4swapE,(.L_10 - _ZN40_INTERNAL_c109106f_4_k_cu_ed04c3b9_361464cuda3std6ranges3__45__cpo4swapE)
_ZN40_INTERNAL_c109106f_4_k_cu_ed04c3b9_361464cuda3std6ranges3__45__cpo4swapE:
	.zero		1
.L_10:


//--------------------- .nv.constant0._ZN7cutlass13device_kernelINS_4gemm6kernel13GemmUniversalIN4cute5tupleIJiiiiEEENS1_10collective13CollectiveMmaINS1_35MainloopSm100TmaUmmaWarpSpecializedILi3ELi2ELi4ENS5_IJNS4_1CILi2EEESB_NSA_ILi1EEEEEEEENS5_IJNSA_ILi128EEESF_NSA_ILi64EEEEEENS_6half_tENS5_IJSC_llEEESI_NS5_IJlSC_lEEENS4_8TiledMMAINS4_8MMA_AtomIJNS4_26SM100_MMA_F16BF16_2x1SM_SSISI_SI_fLi128ELi128ELNS4_4UMMA5MajorE1ELSP_0ELNSO_7ScaleInE0ELSQ_0EEEEEENS4_6LayoutINS5_IJSC_SC_SC_EEENS5_IJNSA_ILi0EEESV_SV_EEEEENS5_IJNS4_10UnderscoreESY_SY_EEEEENS4_28SM100_TMA_2SM_LOAD_MULTICASTENS4_14ComposedLayoutINS4_7SwizzleILi3ELi4ELi3EEENS4_18smem_ptr_flag_bitsILi16EEENST_INS5_IJSG_NSA_ILi8EEEEEENS5_IJSC_SG_EEEEEEEvNS4_8identityENS4_18SM100_TMA_2SM_LOADENS12_IS14_S16_NST_INS5_IJS17_SG_EEENS5_IJSG_SC_EEEEEEEvS1C_EENS_8epilogue10collective18CollectiveEpilogueINS1J_23Sm100TmaWarpSpecializedILi4ELi2ELi16ELb1ELb0EEEJNS5_IJSG_SF_SG_EEENS5_IJNST_ISG_SC_EENST_INS5_IJNSA_ILi16EEESB_EEES19_EEEEESI_SK_SI_SK_NS1J_6fusion15FusionCallbacksIS1N_NS1U_17LinearCombinationISI_fSI_fLNS_15FloatRoundStyleE2EEES1O_S1T_JEEENS4_5SM1004TMEM4LOAD26SM100_TMEM_LOAD_32dp32b16xENS4_13SM90_TMA_LOADENS12_INS13_ILi1ELi4ELi3EEES16_NST_INS5_IJS17_S1Q_EEENS5_IJS1Q_SC_EEEEEEENS4_39AutoVectorizingCopyWithAssumedAlignmentILi128EEENS4_14SM90_TMA_STOREES29_S2B_S2B_EEEvvEEEEvNT_6ParamsE --------------------------
	.section	.nv.constant0._ZN7cutlass13device_kernelINS_4gemm6kernel13GemmUniversalIN4cute5tupleIJiiiiEEENS1_10collective13CollectiveMmaINS1_35MainloopSm100TmaUmmaWarpSpecializedILi3ELi2ELi4ENS5_IJNS4_1CILi2EEESB_NSA_ILi1EEEEEEEENS5_IJNSA_ILi128EEESF_NSA_ILi64EEEEEENS_6half_tENS5_IJSC_llEEESI_NS5_IJlSC_lEEENS4_8TiledMMAINS4_8MMA_AtomIJNS4_26SM100_MMA_F16BF16_2x1SM_SSISI_SI_fLi128ELi128ELNS4_4UMMA5MajorE1ELSP_0ELNSO_7ScaleInE0ELSQ_0EEEEEENS4_6LayoutINS5_IJSC_SC_SC_EEENS5_IJNSA_ILi0EEESV_SV_EEEEENS5_IJNS4_10UnderscoreESY_SY_EEEEENS4_28SM100_TMA_2SM_LOAD_MULTICASTENS4_14ComposedLayoutINS4_7SwizzleILi3ELi4ELi3EEENS4_18smem_ptr_flag_bitsILi16EEENST_INS5_IJSG_NSA_ILi8EEEEEENS5_IJSC_SG_EEEEEEEvNS4_8identityENS4_18SM100_TMA_2SM_LOADENS12_IS14_S16_NST_INS5_IJS17_SG_EEENS5_IJSG_SC_EEEEEEEvS1C_EENS_8epilogue10collective18CollectiveEpilogueINS1J_23Sm100TmaWarpSpecializedILi4ELi2ELi16ELb1ELb0EEEJNS5_IJSG_SF_SG_EEENS5_IJNST_ISG_SC_EENST_INS5_IJNSA_ILi16EEESB_EEES19_EEEEESI_SK_SI_SK_NS1J_6fusion15FusionCallbacksIS1N_NS1U_17LinearCombinationISI_fSI_fLNS_15FloatRoundStyleE2EEES1O_S1T_JEEENS4_5SM1004TMEM4LOAD26SM100_TMEM_LOAD_32dp32b16xENS4_13SM90_TMA_LOADENS12_INS13_ILi1ELi4ELi3EEES16_NST_INS5_IJS17_S1Q_EEENS5_IJS1Q_SC_EEEEEEENS4_39AutoVectorizingCopyWithAssumedAlignmentILi128EEENS4_14SM90_TMA_STOREES29_S2B_S2B_EEEvvEEEEvNT_6ParamsE,"a",@progbits
	.sectionflags	@""
	.align	4
.nv.constant0._ZN7cutlass13device_kernelINS_4gemm6kernel13GemmUniversalIN4cute5tupleIJiiiiEEENS1_10collective13CollectiveMmaINS1_35MainloopSm100TmaUmmaWarpSpecializedILi3ELi2ELi4ENS5_IJNS4_1CILi2EEESB_NSA_ILi1EEEEEEEENS5_IJNSA_ILi128EEESF_NSA_ILi64EEEEEENS_6half_tENS5_IJSC_llEEESI_NS5_IJlSC_lEEENS4_8TiledMMAINS4_8MMA_AtomIJNS4_26SM100_MMA_F16BF16_2x1SM_SSISI_SI_fLi128ELi128ELNS4_4UMMA5MajorE1ELSP_0ELNSO_7ScaleInE0ELSQ_0EEEEEENS4_6LayoutINS5_IJSC_SC_SC_EEENS5_IJNSA_ILi0EEESV_SV_EEEEENS5_IJNS4_10UnderscoreESY_SY_EEEEENS4_28SM100_TMA_2SM_LOAD_MULTICASTENS4_14ComposedLayoutINS4_7SwizzleILi3ELi4ELi3EEENS4_18smem_ptr_flag_bitsILi16EEENST_INS5_IJSG_NSA_ILi8EEEEEENS5_IJSC_SG_EEEEEEEvNS4_8identityENS4_18SM100_TMA_2SM_LOADENS12_IS14_S16_NST_INS5_IJS17_SG_EEENS5_IJSG_SC_EEEEEEEvS1C_EENS_8epilogue10collective18CollectiveEpilogueINS1J_23Sm100TmaWarpSpecializedILi4ELi2ELi16ELb1ELb0EEEJNS5_IJSG_SF_SG_EEENS5_IJNST_ISG_SC_EENST_INS5_IJNSA_ILi16EEESB_EEES19_EEEEESI_SK_SI_SK_NS1J_6fusion15FusionCallbacksIS1N_NS1U_17LinearCombinationISI_fSI_fLNS_15FloatRoundStyleE2EEES1O_S1T_JEEENS4_5SM1004TMEM4LOAD26SM100_TMEM_LOAD_32dp32b16xENS4_13SM90_TMA_LOADENS12_INS13_ILi1ELi4ELi3EEES16_NST_INS5_IJS17_S1Q_EEENS5_IJS1Q_SC_EEEEEEENS4_39AutoVectorizingCopyWithAssumedAlignmentILi128EEENS4_14SM90_TMA_STOREES29_S2B_S2B_EEEvvEEEEvNT_6ParamsE:
	.zero		2944


//--------------------- SYMBOLS --------------------------

	.type		.nv.reservedSmem.offset0,@object
	.size		.nv.reservedSmem.offset0,0x4
	.type		.nv.reservedSmem.cap,@object
	.size		.nv.reservedSmem.cap,0x4
	.type		__assertfail,@function
